	.target	sm_90a

	.elftype	@"ET_EXEC"


//--------------------- .note.nv.tkinfo           --------------------------
	.section	.note.nv.tkinfo,"",@"SHT_NOTE"
	.sectionflags	@"SHF_NOTE_NV_TKINFO"
	.tkinfo
        /*0018*/ 	.word	0x00000002
        /*0030*/ 	.string	""
        /*0030*/ 	.string	"ptxas"
        /*0030*/ 	.string	"Cuda compilation tools, release 13.0, V13.0.88"
        /*0030*/ 	.string	"Build cuda_13.0.r13.0/compiler.36424714_0"
        /*0030*/ 	.string	"-arch sm_90a -m 64 "



//--------------------- .note.nv.cuinfo           --------------------------
	.section	.note.nv.cuinfo,"",@"SHT_NOTE"
	.sectionflags	@"SHF_NOTE_NV_CUINFO"
        /*0018*/ 	.short	0x0002
        /*001a*/ 	.short	0x005a
        /*001c*/ 	.short	0x0082
	.zero		2


//--------------------- .nv.info                  --------------------------
	.section	.nv.info,"",@"SHT_CUDA_INFO"
	.align	4


	//----- nvinfo : EIATTR_REGCOUNT
	.align		4
        /*0000*/ 	.byte	0x04, 0x2f
        /*0002*/ 	.short	(.L_16 - .L_15)
	.align		4
.L_15:
        /*0004*/ 	.word	index@(_ZN7cutlass13device_kernelINS_4gemm6kernel13GemmUniversalIN4cute5tupleIJiiiiEEENS1_10collective13CollectiveMmaINS1_39MainloopSm90TmaGmmaRmemAWarpSpecializedILi14ENS5_IJNS4_1CILi1EEESB_SB_EEENS1_32KernelTmaWarpSpecializedPingpongEEENS5_IJNSA_ILi64EEESF_NSA_ILi32EEEEEENS_10tfloat32_tENS5_IJSB_llEEESI_NS5_IJlSB_lEEENS4_8TiledMMAINS4_8MMA_AtomIJNS4_4SM904GMMA29MMA_64x64x8_F32TF32TF32_RS_TNILNSO_7ScaleInE1ELSQ_1EEEEEENS4_6LayoutISC_NS5_IJNSA_ILi0EEESU_SU_EEEEENS5_IJNS4_10UnderscoreESX_SX_EEEEENS4_13SM90_TMA_LOADENS4_14ComposedLayoutINS4_7SwizzleILi1ELi4ELi3EEENS4_18smem_ptr_flag_bitsILi32EEENST_INS5_IJNSA_ILi8EEES16_EEENS5_IJSB_S16_EEEEEEENS4_9Copy_AtomIJNS4_39AutoVectorizingCopyWithAssumedAlignmentILi128EEESI_EEENS4_8identityES10_NS11_INS12_ILi3ELi4ELi3EEES15_NST_INS5_IJS16_SG_EEENS5_IJSG_SB_EEEEEEEvS1F_EENS_8epilogue10collective6detail29Sm90TmaWarpSpecializedAdapterINS1N_15DefaultEpilogueISI_SK_SK_NS1M_6thread17LinearCombinationISI_Li1EffLNS1R_9ScaleType4KindE0ELNS_15FloatRoundStyleE2ESI_EENS1_15EpilogueDefaultEEEEEvvEEEEvNT_6ParamsE)
        /*0008*/ 	.word	0x000000a8


	//----- nvinfo : EIATTR_FRAME_SIZE
	.align		4
.L_16:
        /*000c*/ 	.byte	0x04, 0x11
        /*000e*/ 	.short	(.L_18 - .L_17)
	.align		4
.L_17:
        /*0010*/ 	.word	index@(_ZN7cutlass13device_kernelINS_4gemm6kernel13GemmUniversalIN4cute5tupleIJiiiiEEENS1_10collective13CollectiveMmaINS1_39MainloopSm90TmaGmmaRmemAWarpSpecializedILi14ENS5_IJNS4_1CILi1EEESB_SB_EEENS1_32KernelTmaWarpSpecializedPingpongEEENS5_IJNSA_ILi64EEESF_NSA_ILi32EEEEEENS_10tfloat32_tENS5_IJSB_llEEESI_NS5_IJlSB_lEEENS4_8TiledMMAINS4_8MMA_AtomIJNS4_4SM904GMMA29MMA_64x64x8_F32TF32TF32_RS_TNILNSO_7ScaleInE1ELSQ_1EEEEEENS4_6LayoutISC_NS5_IJNSA_ILi0EEESU_SU_EEEEENS5_IJNS4_10UnderscoreESX_SX_EEEEENS4_13SM90_TMA_LOADENS4_14ComposedLayoutINS4_7SwizzleILi1ELi4ELi3EEENS4_18smem_ptr_flag_bitsILi32EEENST_INS5_IJNSA_ILi8EEES16_EEENS5_IJSB_S16_EEEEEEENS4_9Copy_AtomIJNS4_39AutoVectorizingCopyWithAssumedAlignmentILi128EEESI_EEENS4_8identityES10_NS11_INS12_ILi3ELi4ELi3EEES15_NST_INS5_IJS16_SG_EEENS5_IJSG_SB_EEEEEEEvS1F_EENS_8epilogue10collective6detail29Sm90TmaWarpSpecializedAdapterINS1N_15DefaultEpilogueISI_SK_SK_NS1M_6thread17LinearCombinationISI_Li1EffLNS1R_9ScaleType4KindE0ELNS_15FloatRoundStyleE2ESI_EENS1_15EpilogueDefaultEEEEEvvEEEEvNT_6ParamsE)
        /*0014*/ 	.word	0x00000000


	//----- nvinfo : EIATTR_MIN_STACK_SIZE
	.align		4
.L_18:
        /*0018*/ 	.byte	0x04, 0x12
        /*001a*/ 	.short	(.L_20 - .L_19)
	.align		4
.L_19:
        /*001c*/ 	.word	index@(_ZN7cutlass13device_kernelINS_4gemm6kernel13GemmUniversalIN4cute5tupleIJiiiiEEENS1_10collective13CollectiveMmaINS1_39MainloopSm90TmaGmmaRmemAWarpSpecializedILi14ENS5_IJNS4_1CILi1EEESB_SB_EEENS1_32KernelTmaWarpSpecializedPingpongEEENS5_IJNSA_ILi64EEESF_NSA_ILi32EEEEEENS_10tfloat32_tENS5_IJSB_llEEESI_NS5_IJlSB_lEEENS4_8TiledMMAINS4_8MMA_AtomIJNS4_4SM904GMMA29MMA_64x64x8_F32TF32TF32_RS_TNILNSO_7ScaleInE1ELSQ_1EEEEEENS4_6LayoutISC_NS5_IJNSA_ILi0EEESU_SU_EEEEENS5_IJNS4_10UnderscoreESX_SX_EEEEENS4_13SM90_TMA_LOADENS4_14ComposedLayoutINS4_7SwizzleILi1ELi4ELi3EEENS4_18smem_ptr_flag_bitsILi32EEENST_INS5_IJNSA_ILi8EEES16_EEENS5_IJSB_S16_EEEEEEENS4_9Copy_AtomIJNS4_39AutoVectorizingCopyWithAssumedAlignmentILi128EEESI_EEENS4_8identityES10_NS11_INS12_ILi3ELi4ELi3EEES15_NST_INS5_IJS16_SG_EEENS5_IJSG_SB_EEEEEEEvS1F_EENS_8epilogue10collective6detail29Sm90TmaWarpSpecializedAdapterINS1N_15DefaultEpilogueISI_SK_SK_NS1M_6thread17LinearCombinationISI_Li1EffLNS1R_9ScaleType4KindE0ELNS_15FloatRoundStyleE2ESI_EENS1_15EpilogueDefaultEEEEEvvEEEEvNT_6ParamsE)
        /*0020*/ 	.word	0x00000000
.L_20:


//--------------------- .nv.compat                --------------------------
	.section	.nv.compat,"",@"SHT_CUDA_COMPAT_INFO"
	.align	4
        /*0000*/ 	.byte	0x02, 0x09, 0x01, 0x00, 0x02, 0x02, 0x04, 0x00, 0x02, 0x05, 0x05, 0x00, 0x03, 0x07, 0x01, 0x01
        /*0010*/ 	.byte	0x02, 0x03, 0x01, 0x00, 0x02, 0x06, 0x01, 0x00, 0x04, 0x0b, 0x08, 0x00, 0x00, 0x00, 0x00, 0x00
        /*0020*/ 	.byte	0x00, 0x00, 0x00, 0x00


//--------------------- .nv.info._ZN7cutlass13device_kernelINS_4gemm6kernel13GemmUniversalIN4cute5tupleIJiiiiEEENS1_10collective13CollectiveMmaINS1_39MainloopSm90TmaGmmaRmemAWarpSpecializedILi14ENS5_IJNS4_1CILi1EEESB_SB_EEENS1_32KernelTmaWarpSpecializedPingpongEEENS5_IJNSA_ILi64EEESF_NSA_ILi32EEEEEENS_10tfloat32_tENS5_IJSB_llEEESI_NS5_IJlSB_lEEENS4_8TiledMMAINS4_8MMA_AtomIJNS4_4SM904GMMA29MMA_64x64x8_F32TF32TF32_RS_TNILNSO_7ScaleInE1ELSQ_1EEEEEENS4_6LayoutISC_NS5_IJNSA_ILi0EEESU_SU_EEEEENS5_IJNS4_10UnderscoreESX_SX_EEEEENS4_13SM90_TMA_LOADENS4_14ComposedLayoutINS4_7SwizzleILi1ELi4ELi3EEENS4_18smem_ptr_flag_bitsILi32EEENST_INS5_IJNSA_ILi8EEES16_EEENS5_IJSB_S16_EEEEEEENS4_9Copy_AtomIJNS4_39AutoVectorizingCopyWithAssumedAlignmentILi128EEESI_EEENS4_8identityES10_NS11_INS12_ILi3ELi4ELi3EEES15_NST_INS5_IJS16_SG_EEENS5_IJSG_SB_EEEEEEEvS1F_EENS_8epilogue10collective6detail29Sm90TmaWarpSpecializedAdapterINS1N_15DefaultEpilogueISI_SK_SK_NS1M_6thread17LinearCombinationISI_Li1EffLNS1R_9ScaleType4KindE0ELNS_15FloatRoundStyleE2ESI_EENS1_15EpilogueDefaultEEEEEvvEEEEvNT_6ParamsE --------------------------
	.section	.nv.info._ZN7cutlass13device_kernelINS_4gemm6kernel13GemmUniversalIN4cute5tupleIJiiiiEEENS1_10collective13CollectiveMmaINS1_39MainloopSm90TmaGmmaRmemAWarpSpecializedILi14ENS5_IJNS4_1CILi1EEESB_SB_EEENS1_32KernelTmaWarpSpecializedPingpongEEENS5_IJNSA_ILi64EEESF_NSA_ILi32EEEEEENS_10tfloat32_tENS5_IJSB_llEEESI_NS5_IJlSB_lEEENS4_8TiledMMAINS4_8MMA_AtomIJNS4_4SM904GMMA29MMA_64x64x8_F32TF32TF32_RS_TNILNSO_7ScaleInE1ELSQ_1EEEEEENS4_6LayoutISC_NS5_IJNSA_ILi0EEESU_SU_EEEEENS5_IJNS4_10UnderscoreESX_SX_EEEEENS4_13SM90_TMA_LOADENS4_14ComposedLayoutINS4_7SwizzleILi1ELi4ELi3EEENS4_18smem_ptr_flag_bitsILi32EEENST_INS5_IJNSA_ILi8EEES16_EEENS5_IJSB_S16_EEEEEEENS4_9Copy_AtomIJNS4_39AutoVectorizingCopyWithAssumedAlignmentILi128EEESI_EEENS4_8identityES10_NS11_INS12_ILi3ELi4ELi3EEES15_NST_INS5_IJS16_SG_EEENS5_IJSG_SB_EEEEEEEvS1F_EENS_8epilogue10collective6detail29Sm90TmaWarpSpecializedAdapterINS1N_15DefaultEpilogueISI_SK_SK_NS1M_6thread17LinearCombinationISI_Li1EffLNS1R_9ScaleType4KindE0ELNS_15FloatRoundStyleE2ESI_EENS1_15EpilogueDefaultEEEEEvvEEEEvNT_6ParamsE,"",@"SHT_CUDA_INFO"
	.sectionflags	@""
	.align	4


	//----- nvinfo : EIATTR_CUDA_API_VERSION
	.align		4
        /*0000*/ 	.byte	0x04, 0x37
        /*0002*/ 	.short	(.L_22 - .L_21)
.L_21:
        /*0004*/ 	.word	0x00000082


	//----- nvinfo : EIATTR_KPARAM_INFO
	.align		4
.L_22:
        /*0008*/ 	.byte	0x04, 0x17
        /*000a*/ 	.short	(.L_24 - .L_23)
.L_23:
        /*000c*/ 	.word	0x00000000
        /*0010*/ 	.short	0x0000
        /*0012*/ 	.short	0x0070
        /*0014*/ 	.byte	0x00, 0xf0, 0x01, 0x10


	//----- nvinfo : EIATTR_SPARSE_MMA_MASK
	.align		4
.L_24:
        /*0018*/ 	.byte	0x03, 0x50
        /*001a*/ 	.short	0x0000


	//----- nvinfo : EIATTR_MAXREG_COUNT
	.align		4
        /*001c*/ 	.byte	0x03, 0x1b
        /*001e*/ 	.short	0x00a8


	//----- nvinfo : EIATTR_NUM_BARRIERS
	.align		4
        /*0020*/ 	.byte	0x02, 0x4c
        /*0022*/ 	.byte	0x01
	.zero		1


	//----- nvinfo : EIATTR_EXTERNS
	.align		4
        /*0024*/ 	.byte	0x04, 0x0f
        /*0026*/ 	.short	(.L_26 - .L_25)


	//   ....[0]....
	.align		4
.L_25:
        /*0028*/ 	.word	index@(__assertfail)


	//----- nvinfo : EIATTR_MERCURY_ISA_VERSION
	.align		4
.L_26:
        /*002c*/ 	.byte	0x03, 0x5f
        /*002e*/ 	.short	0x0101


	//----- nvinfo : EIATTR_INT_WARP_WIDE_INSTR_OFFSETS
	.align		4
        /*0030*/ 	.byte	0x04, 0x31
        /*0032*/ 	.short	(.L_28 - .L_27)


	//   ....[0]....
.L_27:
        /*0034*/ 	.word	0x00000600


	//   ....[1]....
        /*0038*/ 	.word	0x00000610


	//   ....[2]....
        /*003c*/ 	.word	0x00000680


	//   ....[3]....
        /*0040*/ 	.word	0x00000690


	//   ....[4]....
        /*0044*/ 	.word	0x000006a0


	//   ....[5]....
        /*0048*/ 	.word	0x000006c0


	//   ....[6]....
        /*004c*/ 	.word	0x00000720


	//   ....[7]....
        /*0050*/ 	.word	0x00000740


	//----- nvinfo : EIATTR_COOP_GROUP_MASK_REGIDS
	.align		4
.L_28:
        /*0054*/ 	.byte	0x04, 0x29
        /*0056*/ 	.short	(.L_30 - .L_29)


	//   ....[0]....
.L_29:
        /*0058*/ 	.word	0xffffffff


	//   ....[1]....
        /*005c*/ 	.word	0xffffffff


	//   ....[2]....
        /*0060*/ 	.word	0xffffffff


	//   ....[3]....
        /*0064*/ 	.word	0xffffffff


	//   ....[4]....
        /*0068*/ 	.word	0xffffffff


	//   ....[5]....
        /*006c*/ 	.word	0xffffffff


	//   ....[6]....
        /*0070*/ 	.word	0x0500000f


	//----- nvinfo : EIATTR_COOP_GROUP_INSTR_OFFSETS
	.align		4
.L_30:
        /*0074*/ 	.byte	0x04, 0x28
        /*0076*/ 	.short	(.L_32 - .L_31)


	//   ....[0]....
.L_31:
        /*0078*/ 	.word	0x00000050


	//   ....[1]....
        /*007c*/ 	.word	0x00000080


	//   ....[2]....
        /*0080*/ 	.word	0x00000180


	//   ....[3]....
        /*0084*/ 	.word	0x00000500


	//   ....[4]....
        /*0088*/ 	.word	0x00000540


	//   ....[5]....
        /*008c*/ 	.word	0x00000580


	//   ....[6]....
        /*0090*/ 	.word	0x00006f90


	//----- nvinfo : EIATTR_REG_RECONFIG
	.align		4
.L_32:
        /*0094*/ 	.byte	0x01, 0x54
	.zero		2


	//----- nvinfo : EIATTR_SYSCALL_OFFSETS
	.align		4
        /*0098*/ 	.byte	0x04, 0x46
        /*009a*/ 	.short	(.L_34 - .L_33)


	//   ....[0]....
.L_33:
        /*009c*/ 	.word	0x000017c0


	//   ....[1]....
        /*00a0*/ 	.word	0x00001900


	//   ....[2]....
        /*00a4*/ 	.word	0x000019f0


	//   ....[3]....
        /*00a8*/ 	.word	0x000057f0


	//   ....[4]....
        /*00ac*/ 	.word	0x00005920


	//----- nvinfo : EIATTR_MBARRIER_INSTR_OFFSETS
	.align		4
.L_34:
        /*00b0*/ 	.byte	0x04, 0x39
        /*00b2*/ 	.short	(.L_36 - .L_35)


	//   ....[0]....
.L_35:
        /*00b4*/ 	.word	0x00000320
        /*00b8*/ 	.word	0x000000ff
        /*00bc*/ 	.word	0x00000000
        /*00c0*/ 	.short	0x0100
        /*00c2*/ 	.byte	0x05
	.zero		1


	//   ....[1]....
        /*00c4*/ 	.word	0x00000330
        /*00c8*/ 	.word	0x000000ff
        /*00cc*/ 	.word	0x00000070
        /*00d0*/ 	.short	0x0100
        /*00d2*/ 	.byte	0x05
	.zero		1


	//   ....[2]....
        /*00d4*/ 	.word	0x00000340
        /*00d8*/ 	.word	0x000000ff
        /*00dc*/ 	.word	0x00000008
        /*00e0*/ 	.short	0x0100
        /*00e2*/ 	.byte	0x05
	.zero		1


	//   ....[3]....
        /*00e4*/ 	.word	0x00000350
        /*00e8*/ 	.word	0x000000ff
        /*00ec*/ 	.word	0x00000078
        /*00f0*/ 	.short	0x0100
        /*00f2*/ 	.byte	0x05
	.zero		1


	//   ....[4]....
        /*00f4*/ 	.word	0x00000360
        /*00f8*/ 	.word	0x000000ff
        /*00fc*/ 	.word	0x00000010
        /*0100*/ 	.short	0x0100
        /*0102*/ 	.byte	0x05
	.zero		1


	//   ....[5]....
        /*0104*/ 	.word	0x00000370
        /*0108*/ 	.word	0x000000ff
        /*010c*/ 	.word	0x00000080
        /*0110*/ 	.short	0x0100
        /*0112*/ 	.byte	0x05
	.zero		1


	//   ....[6]....
        /*0114*/ 	.word	0x00000380
        /*0118*/ 	.word	0x000000ff
        /*011c*/ 	.word	0x00000018
        /*0120*/ 	.short	0x0100
        /*0122*/ 	.byte	0x05
	.zero		1


	//   ....[7]....
        /*0124*/ 	.word	0x00000390
        /*0128*/ 	.word	0x000000ff
        /*012c*/ 	.word	0x00000088
        /*0130*/ 	.short	0x0100
        /*0132*/ 	.byte	0x05
	.zero		1


	//   ....[8]....
        /*0134*/ 	.word	0x000003a0
        /*0138*/ 	.word	0x000000ff
        /*013c*/ 	.word	0x00000020
        /*0140*/ 	.short	0x0100
        /*0142*/ 	.byte	0x05
	.zero		1


	//   ....[9]....
        /*0144*/ 	.word	0x000003b0
        /*0148*/ 	.word	0x000000ff
        /*014c*/ 	.word	0x00000090
        /*0150*/ 	.short	0x0100
        /*0152*/ 	.byte	0x05
	.zero		1


	//   ....[10]....
        /*0154*/ 	.word	0x000003c0
        /*0158*/ 	.word	0x000000ff
        /*015c*/ 	.word	0x00000028
        /*0160*/ 	.short	0x0100
        /*0162*/ 	.byte	0x05
	.zero		1


	//   ....[11]....
        /*0164*/ 	.word	0x000003d0
        /*0168*/ 	.word	0x000000ff
        /*016c*/ 	.word	0x00000098
        /*0170*/ 	.short	0x0100
        /*0172*/ 	.byte	0x05
	.zero		1


	//   ....[12]....
        /*0174*/ 	.word	0x000003e0
        /*0178*/ 	.word	0x000000ff
        /*017c*/ 	.word	0x00000030
        /*0180*/ 	.short	0x0100
        /*0182*/ 	.byte	0x05
	.zero		1


	//   ....[13]....
        /*0184*/ 	.word	0x000003f0
        /*0188*/ 	.word	0x000000ff
        /*018c*/ 	.word	0x000000a0
        /*0190*/ 	.short	0x0100
        /*0192*/ 	.byte	0x05
	.zero		1


	//   ....[14]....
        /*0194*/ 	.word	0x00000400
        /*0198*/ 	.word	0x000000ff
        /*019c*/ 	.word	0x00000038
        /*01a0*/ 	.short	0x0100
        /*01a2*/ 	.byte	0x05
	.zero		1


	//   ....[15]....
        /*01a4*/ 	.word	0x00000410
        /*01a8*/ 	.word	0x000000ff
        /*01ac*/ 	.word	0x000000a8
        /*01b0*/ 	.short	0x0100
        /*01b2*/ 	.byte	0x05
	.zero		1


	//   ....[16]....
        /*01b4*/ 	.word	0x00000420
        /*01b8*/ 	.word	0x000000ff
        /*01bc*/ 	.word	0x00000040
        /*01c0*/ 	.short	0x0100
        /*01c2*/ 	.byte	0x05
	.zero		1


	//   ....[17]....
        /*01c4*/ 	.word	0x00000430
        /*01c8*/ 	.word	0x000000ff
        /*01cc*/ 	.word	0x000000b0
        /*01d0*/ 	.short	0x0100
        /*01d2*/ 	.byte	0x05
	.zero		1


	//   ....[18]....
        /*01d4*/ 	.word	0x00000440
        /*01d8*/ 	.word	0x000000ff
        /*01dc*/ 	.word	0x00000048
        /*01e0*/ 	.short	0x0100
        /*01e2*/ 	.byte	0x05
	.zero		1


	//   ....[19]....
        /*01e4*/ 	.word	0x00000450
        /*01e8*/ 	.word	0x000000ff
        /*01ec*/ 	.word	0x000000b8
        /*01f0*/ 	.short	0x0100
        /*01f2*/ 	.byte	0x05
	.zero		1


	//   ....[20]....
        /*01f4*/ 	.word	0x00000460
        /*01f8*/ 	.word	0x000000ff
        /*01fc*/ 	.word	0x00000050
        /*0200*/ 	.short	0x0100
        /*0202*/ 	.byte	0x05
	.zero		1


	//   ....[21]....
        /*0204*/ 	.word	0x00000470
        /*0208*/ 	.word	0x000000ff
        /*020c*/ 	.word	0x000000c0
        /*0210*/ 	.short	0x0100
        /*0212*/ 	.byte	0x05
	.zero		1


	//   ....[22]....
        /*0214*/ 	.word	0x00000480
        /*0218*/ 	.word	0x000000ff
        /*021c*/ 	.word	0x00000058
        /*0220*/ 	.short	0x0100
        /*0222*/ 	.byte	0x05
	.zero		1


	//   ....[23]....
        /*0224*/ 	.word	0x00000490
        /*0228*/ 	.word	0x000000ff
        /*022c*/ 	.word	0x000000c8
        /*0230*/ 	.short	0x0100
        /*0232*/ 	.byte	0x05
	.zero		1


	//   ....[24]....
        /*0234*/ 	.word	0x000004a0
        /*0238*/ 	.word	0x000000ff
        /*023c*/ 	.word	0x00000060
        /*0240*/ 	.short	0x0100
        /*0242*/ 	.byte	0x05
	.zero		1


	//   ....[25]....
        /*0244*/ 	.word	0x000004b0
        /*0248*/ 	.word	0x000000ff
        /*024c*/ 	.word	0x000000d0
        /*0250*/ 	.short	0x0100
        /*0252*/ 	.byte	0x05
	.zero		1


	//   ....[26]....
        /*0254*/ 	.word	0x000004c0
        /*0258*/ 	.word	0x000000ff
        /*025c*/ 	.word	0x00000068
        /*0260*/ 	.short	0x0100
        /*0262*/ 	.byte	0x05
	.zero		1


	//   ....[27]....
        /*0264*/ 	.word	0x000004d0
        /*0268*/ 	.word	0x000000ff
        /*026c*/ 	.word	0x000000d8
        /*0270*/ 	.short	0x0100
        /*0272*/ 	.byte	0x05
	.zero		1


	//   ....[28]....
        /*0274*/ 	.word	0x00000760
        /*0278*/ 	.word	0x000000ff
        /*027c*/ 	.word	0x00000110
        /*0280*/ 	.short	0x0100
        /*0282*/ 	.byte	0x05
	.zero		1


	//   ....[29]....
        /*0284*/ 	.word	0x00000770
        /*0288*/ 	.word	0x000000ff
        /*028c*/ 	.word	0x00000118
        /*0290*/ 	.short	0x0100
        /*0292*/ 	.byte	0x05
	.zero		1


	//   ....[30]....
        /*0294*/ 	.word	0x000007b0
        /*0298*/ 	.word	0x000000ff
        /*029c*/ 	.word	0x000000f0
        /*02a0*/ 	.short	0x0100
        /*02a2*/ 	.byte	0x0a
	.zero		1


	//   ....[31]....
        /*02a4*/ 	.word	0x000007d0
        /*02a8*/ 	.word	0x000000ff
        /*02ac*/ 	.word	0x000000f8
        /*02b0*/ 	.short	0x0100
        /*02b2*/ 	.byte	0x0a
	.zero		1


	//   ....[32]....
        /*02b4*/ 	.word	0x000007e0
        /*02b8*/ 	.word	0x000000ff
        /*02bc*/ 	.word	0x00000100
        /*02c0*/ 	.short	0x0100
        /*02c2*/ 	.byte	0x0a
	.zero		1


	//   ....[33]....
        /*02c4*/ 	.word	0x000007f0
        /*02c8*/ 	.word	0x000000ff
        /*02cc*/ 	.word	0x00000108
        /*02d0*/ 	.short	0x0100
        /*02d2*/ 	.byte	0x0a
	.zero		1


	//   ....[34]....
        /*02d4*/ 	.word	0x00001670
        /*02d8*/ 	.word	0x00000043
        /*02dc*/ 	.word	0x00000000
        /*02e0*/ 	.short	0x010a
        /*02e2*/ 	.byte	0x28
	.zero		1


	//   ....[35]....
        /*02e4*/ 	.word	0x00001aa0
        /*02e8*/ 	.word	0x00000003
        /*02ec*/ 	.word	0x00000000
        /*02f0*/ 	.short	0x010a
        /*02f2*/ 	.byte	0x3f
	.zero		1


	//   ....[36]....
        /*02f4*/ 	.word	0x00001ae0
        /*02f8*/ 	.word	0x00000003
        /*02fc*/ 	.word	0x00000000
        /*0300*/ 	.short	0x010a
        /*0302*/ 	.byte	0x3f
	.zero		1


	//   ....[37]....
        /*0304*/ 	.word	0x00001c20
        /*0308*/ 	.word	0x00000003
        /*030c*/ 	.word	0x00000000
        /*0310*/ 	.short	0x010a
        /*0312*/ 	.byte	0x3f
	.zero		1


	//   ....[38]....
        /*0314*/ 	.word	0x00001f90
        /*0318*/ 	.word	0x00000003
        /*031c*/ 	.word	0x00000000
        /*0320*/ 	.short	0x010a
        /*0322*/ 	.byte	0x3f
	.zero		1


	//   ....[39]....
        /*0324*/ 	.word	0x00002140
        /*0328*/ 	.word	0x00000007
        /*032c*/ 	.word	0x00000000
        /*0330*/ 	.short	0x010a
        /*0332*/ 	.byte	0x3f
	.zero		1


	//   ....[40]....
        /*0334*/ 	.word	0x00002320
        /*0338*/ 	.word	0x000000ff
        /*033c*/ 	.word	0x00000000
        /*0340*/ 	.short	0x0101
        /*0342*/ 	.byte	0x05
	.zero		1


	//   ....[41]....
        /*0344*/ 	.word	0x000024b0
        /*0348*/ 	.word	0x00000007
        /*034c*/ 	.word	0x00000000
        /*0350*/ 	.short	0x010a
        /*0352*/ 	.byte	0x3f
	.zero		1


	//   ....[42]....
        /*0354*/ 	.word	0x000027f0
        /*0358*/ 	.word	0x000000ff
        /*035c*/ 	.word	0x00000000
        /*0360*/ 	.short	0x0101
        /*0362*/ 	.byte	0x04
	.zero		1


	//   ....[43]....
        /*0364*/ 	.word	0x00002940
        /*0368*/ 	.word	0x0000003e
        /*036c*/ 	.word	0x00000000
        /*0370*/ 	.short	0x0101
        /*0372*/ 	.byte	0x2a
	.zero		1


	//   ....[44]....
        /*0374*/ 	.word	0x00002a10
        /*0378*/ 	.word	0x000000ff
        /*037c*/ 	.word	0x00000000
        /*0380*/ 	.short	0x0101
        /*0382*/ 	.byte	0x06
	.zero		1


	//   ....[45]....
        /*0384*/ 	.word	0x00002ac0
        /*0388*/ 	.word	0x00000043
        /*038c*/ 	.word	0x00000010
        /*0390*/ 	.short	0x010a
        /*0392*/ 	.byte	0x28
	.zero		1


	//   ....[46]....
        /*0394*/ 	.word	0x00004e00
        /*0398*/ 	.word	0x0000003f
        /*039c*/ 	.word	0x00000000
        /*03a0*/ 	.short	0x0101
        /*03a2*/ 	.byte	0x2a
	.zero		1


	//   ....[47]....
        /*03a4*/ 	.word	0x00005a60
        /*03a8*/ 	.word	0x00000007
        /*03ac*/ 	.word	0x00000070
        /*03b0*/ 	.short	0x010a
        /*03b2*/ 	.byte	0x3f
	.zero		1


	//   ....[48]....
        /*03b4*/ 	.word	0x00006050
        /*03b8*/ 	.word	0x00000003
        /*03bc*/ 	.word	0x00000118
        /*03c0*/ 	.short	0x0101
        /*03c2*/ 	.byte	0x3f
	.zero		1


	//   ....[49]....
        /*03c4*/ 	.word	0x00006750
        /*03c8*/ 	.word	0x00000005
        /*03cc*/ 	.word	0x00000000
        /*03d0*/ 	.short	0x010a
        /*03d2*/ 	.byte	0x3f
	.zero		1


	//   ....[50]....
        /*03d4*/ 	.word	0x000067d0
        /*03d8*/ 	.word	0x00000007
        /*03dc*/ 	.word	0x00000000
        /*03e0*/ 	.short	0x010a
        /*03e2*/ 	.byte	0x3f
	.zero		1


	//   ....[51]....
        /*03e4*/ 	.word	0x00006860
        /*03e8*/ 	.word	0x00000006
        /*03ec*/ 	.word	0x00000000
        /*03f0*/ 	.short	0x010a
        /*03f2*/ 	.byte	0x3f
	.zero		1


	//   ....[52]....
        /*03f4*/ 	.word	0x000068f0
        /*03f8*/ 	.word	0x00000009
        /*03fc*/ 	.word	0x00000000
        /*0400*/ 	.short	0x010a
        /*0402*/ 	.byte	0x3f
	.zero		1


	//   ....[53]....
        /*0404*/ 	.word	0x00006980
        /*0408*/ 	.word	0x00000006
        /*040c*/ 	.word	0x00000000
        /*0410*/ 	.short	0x010a
        /*0412*/ 	.byte	0x3f
	.zero		1


	//   ....[54]....
        /*0414*/ 	.word	0x00006a10
        /*0418*/ 	.word	0x00000009
        /*041c*/ 	.word	0x00000000
        /*0420*/ 	.short	0x010a
        /*0422*/ 	.byte	0x3f
	.zero		1


	//   ....[55]....
        /*0424*/ 	.word	0x00006aa0
        /*0428*/ 	.word	0x00000006
        /*042c*/ 	.word	0x00000000
        /*0430*/ 	.short	0x010a
        /*0432*/ 	.byte	0x3f
	.zero		1


	//   ....[56]....
        /*0434*/ 	.word	0x00006b30
        /*0438*/ 	.word	0x00000009
        /*043c*/ 	.word	0x00000000
        /*0440*/ 	.short	0x010a
        /*0442*/ 	.byte	0x3f
	.zero		1


	//   ....[57]....
        /*0444*/ 	.word	0x00006bc0
        /*0448*/ 	.word	0x00000006
        /*044c*/ 	.word	0x00000000
        /*0450*/ 	.short	0x010a
        /*0452*/ 	.byte	0x3f
	.zero		1


	//   ....[58]....
        /*0454*/ 	.word	0x00006c50
        /*0458*/ 	.word	0x00000009
        /*045c*/ 	.word	0x00000000
        /*0460*/ 	.short	0x010a
        /*0462*/ 	.byte	0x3f
	.zero		1


	//   ....[59]....
        /*0464*/ 	.word	0x00006ce0
        /*0468*/ 	.word	0x00000006
        /*046c*/ 	.word	0x00000000
        /*0470*/ 	.short	0x010a
        /*0472*/ 	.byte	0x3f
	.zero		1


	//   ....[60]....
        /*0474*/ 	.word	0x00006d70
        /*0478*/ 	.word	0x00000009
        /*047c*/ 	.word	0x00000000
        /*0480*/ 	.short	0x010a
        /*0482*/ 	.byte	0x3f
	.zero		1


	//   ....[61]....
        /*0484*/ 	.word	0x00006e00
        /*0488*/ 	.word	0x00000006
        /*048c*/ 	.word	0x00000000
        /*0490*/ 	.short	0x010a
        /*0492*/ 	.byte	0x3f
	.zero		1


	//   ....[62]....
        /*0494*/ 	.word	0x00006e90
        /*0498*/ 	.word	0x00000003
        /*049c*/ 	.word	0x00000000
        /*04a0*/ 	.short	0x010a
        /*04a2*/ 	.byte	0x3f
	.zero		1


	//   ....[63]....
        /*04a4*/ 	.word	0x00006f00
        /*04a8*/ 	.word	0x00000003
        /*04ac*/ 	.word	0x00000000
        /*04b0*/ 	.short	0x010a
        /*04b2*/ 	.byte	0x3f
	.zero		1


	//   ....[64]....
        /*04b4*/ 	.word	0x00006fc0
        /*04b8*/ 	.word	0x00000003
        /*04bc*/ 	.word	0x00000000
        /*04c0*/ 	.short	0x010a
        /*04c2*/ 	.byte	0x3f
	.zero		1


	//   ....[65]....
        /*04c4*/ 	.word	0x00007010
        /*04c8*/ 	.word	0x00000003
        /*04cc*/ 	.word	0x00000000
        /*04d0*/ 	.short	0x010a
        /*04d2*/ 	.byte	0x3f
	.zero		1


	//   ....[66]....
        /*04d4*/ 	.word	0x00007060
        /*04d8*/ 	.word	0x00000007
        /*04dc*/ 	.word	0x00000000
        /*04e0*/ 	.short	0x010a
        /*04e2*/ 	.byte	0x3f
	.zero		1


	//   ....[67]....
        /*04e4*/ 	.word	0x000070c0
        /*04e8*/ 	.word	0x00000003
        /*04ec*/ 	.word	0x00000010
        /*04f0*/ 	.short	0x010a
        /*04f2*/ 	.byte	0x3f
	.zero		1


	//   ....[68]....
        /*04f4*/ 	.word	0x00007190
        /*04f8*/ 	.word	0x00000007
        /*04fc*/ 	.word	0x00000070
        /*0500*/ 	.short	0x010a
        /*0502*/ 	.byte	0x3f
	.zero		1


	//   ....[69]....
        /*0504*/ 	.word	0x00007260
        /*0508*/ 	.word	0x00000005
        /*050c*/ 	.word	0x00000000
        /*0510*/ 	.short	0x010a
        /*0512*/ 	.byte	0x3f
	.zero		1


	//   ....[70]....
        /*0514*/ 	.word	0x000072b0
        /*0518*/ 	.word	0x00000007
        /*051c*/ 	.word	0x00000000
        /*0520*/ 	.short	0x010a
        /*0522*/ 	.byte	0x3f
	.zero		1


	//   ....[71]....
        /*0524*/ 	.word	0x00007300
        /*0528*/ 	.word	0x00000006
        /*052c*/ 	.word	0x00000000
        /*0530*/ 	.short	0x010a
        /*0532*/ 	.byte	0x3f
	.zero		1


	//   ....[72]....
        /*0534*/ 	.word	0x00007350
        /*0538*/ 	.word	0x00000009
        /*053c*/ 	.word	0x00000000
        /*0540*/ 	.short	0x010a
        /*0542*/ 	.byte	0x3f
	.zero		1


	//   ....[73]....
        /*0544*/ 	.word	0x000073a0
        /*0548*/ 	.word	0x00000006
        /*054c*/ 	.word	0x00000000
        /*0550*/ 	.short	0x010a
        /*0552*/ 	.byte	0x3f
	.zero		1


	//   ....[74]....
        /*0554*/ 	.word	0x000073f0
        /*0558*/ 	.word	0x00000009
        /*055c*/ 	.word	0x00000000
        /*0560*/ 	.short	0x010a
        /*0562*/ 	.byte	0x3f
	.zero		1


	//   ....[75]....
        /*0564*/ 	.word	0x00007440
        /*0568*/ 	.word	0x00000006
        /*056c*/ 	.word	0x00000000
        /*0570*/ 	.short	0x010a
        /*0572*/ 	.byte	0x3f
	.zero		1


	//   ....[76]....
        /*0574*/ 	.word	0x00007490
        /*0578*/ 	.word	0x00000009
        /*057c*/ 	.word	0x00000000
        /*0580*/ 	.short	0x010a
        /*0582*/ 	.byte	0x3f
	.zero		1


	//   ....[77]....
        /*0584*/ 	.word	0x000074e0
        /*0588*/ 	.word	0x00000006
        /*058c*/ 	.word	0x00000000
        /*0590*/ 	.short	0x010a
        /*0592*/ 	.byte	0x3f
	.zero		1


	//   ....[78]....
        /*0594*/ 	.word	0x00007530
        /*0598*/ 	.word	0x00000009
        /*059c*/ 	.word	0x00000000
        /*05a0*/ 	.short	0x010a
        /*05a2*/ 	.byte	0x3f
	.zero		1


	//   ....[79]....
        /*05a4*/ 	.word	0x00007580
        /*05a8*/ 	.word	0x00000006
        /*05ac*/ 	.word	0x00000000
        /*05b0*/ 	.short	0x010a
        /*05b2*/ 	.byte	0x3f
	.zero		1


	//   ....[80]....
        /*05b4*/ 	.word	0x000075d0
        /*05b8*/ 	.word	0x00000009
        /*05bc*/ 	.word	0x00000000
        /*05c0*/ 	.short	0x010a
        /*05c2*/ 	.byte	0x3f
	.zero		1


	//   ....[81]....
        /*05c4*/ 	.word	0x00007620
        /*05c8*/ 	.word	0x00000006
        /*05cc*/ 	.word	0x00000000
        /*05d0*/ 	.short	0x010a
        /*05d2*/ 	.byte	0x3f
	.zero		1


	//----- nvinfo : EIATTR_NUM_MBARRIERS
	.align		4
.L_36:
        /*05d4*/ 	.byte	0x03, 0x38
        /*05d6*/ 	.short	0x0022


	//----- nvinfo : EIATTR_EXIT_INSTR_OFFSETS
	.align		4
        /*05d8*/ 	.byte	0x04, 0x1c
        /*05da*/ 	.short	(.L_38 - .L_37)


	//   ....[0]....
.L_37:
        /*05dc*/ 	.word	0x00001330


	//   ....[1]....
        /*05e0*/ 	.word	0x00001390


	//   ....[2]....
        /*05e4*/ 	.word	0x00005470


	//   ....[3]....
        /*05e8*/ 	.word	0x000054a0


	//   ....[4]....
        /*05ec*/ 	.word	0x00006ee0


	//----- nvinfo : EIATTR_MAX_THREADS
	.align		4
.L_38:
        /*05f0*/ 	.byte	0x04, 0x05
        /*05f2*/ 	.short	(.L_40 - .L_39)
.L_39:
        /*05f4*/ 	.word	0x00000180
        /*05f8*/ 	.word	0x00000001
        /*05fc*/ 	.word	0x00000001


	//----- nvinfo : EIATTR_CRS_STACK_SIZE
	.align		4
.L_40:
        /*0600*/ 	.byte	0x04, 0x1e
        /*0602*/ 	.short	(.L_42 - .L_41)
.L_41:
        /*0604*/ 	.word	0x00000000


	//----- nvinfo : EIATTR_CBANK_PARAM_SIZE
	.align		4
.L_42:
        /*0608*/ 	.byte	0x03, 0x19
        /*060a*/ 	.short	0x0470


	//----- nvinfo : EIATTR_PARAM_CBANK
	.align		4
        /*060c*/ 	.byte	0x04, 0x0a
        /*060e*/ 	.short	(.L_44 - .L_43)
	.align		4
.L_43:
        /*0610*/ 	.word	index@(.nv.constant0._ZN7cutlass13device_kernelINS_4gemm6kernel13GemmUniversalIN4cute5tupleIJiiiiEEENS1_10collective13CollectiveMmaINS1_39MainloopSm90TmaGmmaRmemAWarpSpecializedILi14ENS5_IJNS4_1CILi1EEESB_SB_EEENS1_32KernelTmaWarpSpecializedPingpongEEENS5_IJNSA_ILi64EEESF_NSA_ILi32EEEEEENS_10tfloat32_tENS5_IJSB_llEEESI_NS5_IJlSB_lEEENS4_8TiledMMAINS4_8MMA_AtomIJNS4_4SM904GMMA29MMA_64x64x8_F32TF32TF32_RS_TNILNSO_7ScaleInE1ELSQ_1EEEEEENS4_6LayoutISC_NS5_IJNSA_ILi0EEESU_SU_EEEEENS5_IJNS4_10UnderscoreESX_SX_EEEEENS4_13SM90_TMA_LOADENS4_14ComposedLayoutINS4_7SwizzleILi1ELi4ELi3EEENS4_18smem_ptr_flag_bitsILi32EEENST_INS5_IJNSA_ILi8EEES16_EEENS5_IJSB_S16_EEEEEEENS4_9Copy_AtomIJNS4_39AutoVectorizingCopyWithAssumedAlignmentILi128EEESI_EEENS4_8identityES10_NS11_INS12_ILi3ELi4ELi3EEES15_NST_INS5_IJS16_SG_EEENS5_IJSG_SB_EEEEEEEvS1F_EENS_8epilogue10collective6detail29Sm90TmaWarpSpecializedAdapterINS1N_15DefaultEpilogueISI_SK_SK_NS1M_6thread17LinearCombinationISI_Li1EffLNS1R_9ScaleType4KindE0ELNS_15FloatRoundStyleE2ESI_EENS1_15EpilogueDefaultEEEEEvvEEEEvNT_6ParamsE)
        /*0614*/ 	.short	0x0210
        /*0616*/ 	.short	0x0470


	//----- nvinfo : EIATTR_SW_WAR
	.align		4
.L_44:
        /*0618*/ 	.byte	0x04, 0x36
        /*061a*/ 	.short	(.L_46 - .L_45)
.L_45:
        /*061c*/ 	.word	0x00000008
.L_46:


//--------------------- .nv.callgraph             --------------------------
	.section	.nv.callgraph,"",@"SHT_CUDA_CALLGRAPH"
	.align	4
	.sectionentsize	8
	.align		4
        /*0000*/ 	.word	0x00000000
	.align		4
        /*0004*/ 	.word	0xffffffff
	.align		4
        /*0008*/ 	.word	index@(_ZN7cutlass13device_kernelINS_4gemm6kernel13GemmUniversalIN4cute5tupleIJiiiiEEENS1_10collective13CollectiveMmaINS1_39MainloopSm90TmaGmmaRmemAWarpSpecializedILi14ENS5_IJNS4_1CILi1EEESB_SB_EEENS1_32KernelTmaWarpSpecializedPingpongEEENS5_IJNSA_ILi64EEESF_NSA_ILi32EEEEEENS_10tfloat32_tENS5_IJSB_llEEESI_NS5_IJlSB_lEEENS4_8TiledMMAINS4_8MMA_AtomIJNS4_4SM904GMMA29MMA_64x64x8_F32TF32TF32_RS_TNILNSO_7ScaleInE1ELSQ_1EEEEEENS4_6LayoutISC_NS5_IJNSA_ILi0EEESU_SU_EEEEENS5_IJNS4_10UnderscoreESX_SX_EEEEENS4_13SM90_TMA_LOADENS4_14ComposedLayoutINS4_7SwizzleILi1ELi4ELi3EEENS4_18smem_ptr_flag_bitsILi32EEENST_INS5_IJNSA_ILi8EEES16_EEENS5_IJSB_S16_EEEEEEENS4_9Copy_AtomIJNS4_39AutoVectorizingCopyWithAssumedAlignmentILi128EEESI_EEENS4_8identityES10_NS11_INS12_ILi3ELi4ELi3EEES15_NST_INS5_IJS16_SG_EEENS5_IJSG_SB_EEEEEEEvS1F_EENS_8epilogue10collective6detail29Sm90TmaWarpSpecializedAdapterINS1N_15DefaultEpilogueISI_SK_SK_NS1M_6thread17LinearCombinationISI_Li1EffLNS1R_9ScaleType4KindE0ELNS_15FloatRoundStyleE2ESI_EENS1_15EpilogueDefaultEEEEEvvEEEEvNT_6ParamsE)
	.align		4
        /*000c*/ 	.word	index@(__assertfail)
	.align		4
        /*0010*/ 	.word	0x00000000
	.align		4
        /*0014*/ 	.word	0xfffffffe
	.align		4
        /*0018*/ 	.word	0x00000000
	.align		4
        /*001c*/ 	.word	0xfffffffd
	.align		4
        /*0020*/ 	.word	0x00000000
	.align		4
        /*0024*/ 	.word	0xfffffffc


//--------------------- .nv.constant4             --------------------------
	.section	.nv.constant4,"a",@progbits
	.align	8
	.align		8
.nv.constant4:
        /*0000*/ 	.dword	__assertfail
	.align		8
        /*0008*/ 	.dword	__unnamed_1
	.align		8
        /*0010*/ 	.dword	__unnamed_2
	.align		8
        /*0018*/ 	.dword	_ZN40_INTERNAL_9124a595_4_k_cu_abf19448_260954cuda3std3__45__cpo5beginE
	.align		8
        /*0020*/ 	.dword	_ZN40_INTERNAL_9124a595_4_k_cu_abf19448_260954cuda3std3__45__cpo3endE
	.align		8
        /*0028*/ 	.dword	_ZN40_INTERNAL_9124a595_4_k_cu_abf19448_260954cuda3std3__45__cpo6cbeginE
	.align		8
        /*0030*/ 	.dword	_ZN40_INTERNAL_9124a595_4_k_cu_abf19448_260954cuda3std3__45__cpo4cendE
	.align		8
        /*0038*/ 	.dword	_ZN40_INTERNAL_9124a595_4_k_cu_abf19448_260954cuda3std3__442_GLOBAL__N__9124a595_4_k_cu_abf19448_260956ignoreE
	.align		8
        /*0040*/ 	.dword	_ZN40_INTERNAL_9124a595_4_k_cu_abf19448_260954cuda3std3__419piecewise_constructE
	.align		8
        /*0048*/ 	.dword	_ZN40_INTERNAL_9124a595_4_k_cu_abf19448_260954cuda3std3__48in_placeE
	.align		8
        /*0050*/ 	.dword	_ZN40_INTERNAL_9124a595_4_k_cu_abf19448_260954cuda3std6ranges3__45__cpo4swapE
	.align		8
        /*0058*/ 	.dword	_ZN40_INTERNAL_9124a595_4_k_cu_abf19448_260954cuda3std6ranges3__45__cpo9iter_moveE
	.align		8
        /*0060*/ 	.dword	_ZN40_INTERNAL_9124a595_4_k_cu_abf19448_260954cute7productE
	.align		8
        /*0068*/ 	.dword	_ZN40_INTERNAL_9124a595_4_k_cu_abf19448_260954cute1_E
	.align		8
        /*0070*/ 	.dword	$str$24
	.align		8
        /*0078*/ 	.dword	$str$25


//--------------------- .text._ZN7cutlass13device_kernelINS_4gemm6kernel13GemmUniversalIN4cute5tupleIJiiiiEEENS1_10collective13CollectiveMmaINS1_39MainloopSm90TmaGmmaRmemAWarpSpecializedILi14ENS5_IJNS4_1CILi1EEESB_SB_EEENS1_32KernelTmaWarpSpecializedPingpongEEENS5_IJNSA_ILi64EEESF_NSA_ILi32EEEEEENS_10tfloat32_tENS5_IJSB_llEEESI_NS5_IJlSB_lEEENS4_8TiledMMAINS4_8MMA_AtomIJNS4_4SM904GMMA29MMA_64x64x8_F32TF32TF32_RS_TNILNSO_7ScaleInE1ELSQ_1EEEEEENS4_6LayoutISC_NS5_IJNSA_ILi0EEESU_SU_EEEEENS5_IJNS4_10UnderscoreESX_SX_EEEEENS4_13SM90_TMA_LOADENS4_14ComposedLayoutINS4_7SwizzleILi1ELi4ELi3EEENS4_18smem_ptr_flag_bitsILi32EEENST_INS5_IJNSA_ILi8EEES16_EEENS5_IJSB_S16_EEEEEEENS4_9Copy_AtomIJNS4_39AutoVectorizingCopyWithAssumedAlignmentILi128EEESI_EEENS4_8identityES10_NS11_INS12_ILi3ELi4ELi3EEES15_NST_INS5_IJS16_SG_EEENS5_IJSG_SB_EEEEEEEvS1F_EENS_8epilogue10collective6detail29Sm90TmaWarpSpecializedAdapterINS1N_15DefaultEpilogueISI_SK_SK_NS1M_6thread17LinearCombinationISI_Li1EffLNS1R_9ScaleType4KindE0ELNS_15FloatRoundStyleE2ESI_EENS1_15EpilogueDefaultEEEEEvvEEEEvNT_6ParamsE --------------------------
	.section	.text._ZN7cutlass13device_kernelINS_4gemm6kernel13GemmUniversalIN4cute5tupleIJiiiiEEENS1_10collective13CollectiveMmaINS1_39MainloopSm90TmaGmmaRmemAWarpSpecializedILi14ENS5_IJNS4_1CILi1EEESB_SB_EEENS1_32KernelTmaWarpSpecializedPingpongEEENS5_IJNSA_ILi64EEESF_NSA_ILi32EEEEEENS_10tfloat32_tENS5_IJSB_llEEESI_NS5_IJlSB_lEEENS4_8TiledMMAINS4_8MMA_AtomIJNS4_4SM904GMMA29MMA_64x64x8_F32TF32TF32_RS_TNILNSO_7ScaleInE1ELSQ_1EEEEEENS4_6LayoutISC_NS5_IJNSA_ILi0EEESU_SU_EEEEENS5_IJNS4_10UnderscoreESX_SX_EEEEENS4_13SM90_TMA_LOADENS4_14ComposedLayoutINS4_7SwizzleILi1ELi4ELi3EEENS4_18smem_ptr_flag_bitsILi32EEENST_INS5_IJNSA_ILi8EEES16_EEENS5_IJSB_S16_EEEEEEENS4_9Copy_AtomIJNS4_39AutoVectorizingCopyWithAssumedAlignmentILi128EEESI_EEENS4_8identityES10_NS11_INS12_ILi3ELi4ELi3EEES15_NST_INS5_IJS16_SG_EEENS5_IJSG_SB_EEEEEEEvS1F_EENS_8epilogue10collective6detail29Sm90TmaWarpSpecializedAdapterINS1N_15DefaultEpilogueISI_SK_SK_NS1M_6thread17LinearCombinationISI_Li1EffLNS1R_9ScaleType4KindE0ELNS_15FloatRoundStyleE2ESI_EENS1_15EpilogueDefaultEEEEEvvEEEEvNT_6ParamsE,"ax",@progbits
	.align	128
.text._ZN7cutlass13device_kernelINS_4gemm6kernel13GemmUniversalIN4cute5tupleIJiiiiEEENS1_10collective13CollectiveMmaINS1_39MainloopSm90TmaGmmaRmemAWarpSpecializedILi14ENS5_IJNS4_1CILi1EEESB_SB_EEENS1_32KernelTmaWarpSpecializedPingpongEEENS5_IJNSA_ILi64EEESF_NSA_ILi32EEEEEENS_10tfloat32_tENS5_IJSB_llEEESI_NS5_IJlSB_lEEENS4_8TiledMMAINS4_8MMA_AtomIJNS4_4SM904GMMA29MMA_64x64x8_F32TF32TF32_RS_TNILNSO_7ScaleInE1ELSQ_1EEEEEENS4_6LayoutISC_NS5_IJNSA_ILi0EEESU_SU_EEEEENS5_IJNS4_10UnderscoreESX_SX_EEEEENS4_13SM90_TMA_LOADENS4_14ComposedLayoutINS4_7SwizzleILi1ELi4ELi3EEENS4_18smem_ptr_flag_bitsILi32EEENST_INS5_IJNSA_ILi8EEES16_EEENS5_IJSB_S16_EEEEEEENS4_9Copy_AtomIJNS4_39AutoVectorizingCopyWithAssumedAlignmentILi128EEESI_EEENS4_8identityES10_NS11_INS12_ILi3ELi4ELi3EEES15_NST_INS5_IJS16_SG_EEENS5_IJSG_SB_EEEEEEEvS1F_EENS_8epilogue10collective6detail29Sm90TmaWarpSpecializedAdapterINS1N_15DefaultEpilogueISI_SK_SK_NS1M_6thread17LinearCombinationISI_Li1EffLNS1R_9ScaleType4KindE0ELNS_15FloatRoundStyleE2ESI_EENS1_15EpilogueDefaultEEEEEvvEEEEvNT_6ParamsE:
        .type           _ZN7cutlass13device_kernelINS_4gemm6kernel13GemmUniversalIN4cute5tupleIJiiiiEEENS1_10collective13CollectiveMmaINS1_39MainloopSm90TmaGmmaRmemAWarpSpecializedILi14ENS5_IJNS4_1CILi1EEESB_SB_EEENS1_32KernelTmaWarpSpecializedPingpongEEENS5_IJNSA_ILi64EEESF_NSA_ILi32EEEEEENS_10tfloat32_tENS5_IJSB_llEEESI_NS5_IJlSB_lEEENS4_8TiledMMAINS4_8MMA_AtomIJNS4_4SM904GMMA29MMA_64x64x8_F32TF32TF32_RS_TNILNSO_7ScaleInE1ELSQ_1EEEEEENS4_6LayoutISC_NS5_IJNSA_ILi0EEESU_SU_EEEEENS5_IJNS4_10UnderscoreESX_SX_EEEEENS4_13SM90_TMA_LOADENS4_14ComposedLayoutINS4_7SwizzleILi1ELi4ELi3EEENS4_18smem_ptr_flag_bitsILi32EEENST_INS5_IJNSA_ILi8EEES16_EEENS5_IJSB_S16_EEEEEEENS4_9Copy_AtomIJNS4_39AutoVectorizingCopyWithAssumedAlignmentILi128EEESI_EEENS4_8identityES10_NS11_INS12_ILi3ELi4ELi3EEES15_NST_INS5_IJS16_SG_EEENS5_IJSG_SB_EEEEEEEvS1F_EENS_8epilogue10collective6detail29Sm90TmaWarpSpecializedAdapterINS1N_15DefaultEpilogueISI_SK_SK_NS1M_6thread17LinearCombinationISI_Li1EffLNS1R_9ScaleType4KindE0ELNS_15FloatRoundStyleE2ESI_EENS1_15EpilogueDefaultEEEEEvvEEEEvNT_6ParamsE,@function
        .size           _ZN7cutlass13device_kernelINS_4gemm6kernel13GemmUniversalIN4cute5tupleIJiiiiEEENS1_10collective13CollectiveMmaINS1_39MainloopSm90TmaGmmaRmemAWarpSpecializedILi14ENS5_IJNS4_1CILi1EEESB_SB_EEENS1_32KernelTmaWarpSpecializedPingpongEEENS5_IJNSA_ILi64EEESF_NSA_ILi32EEEEEENS_10tfloat32_tENS5_IJSB_llEEESI_NS5_IJlSB_lEEENS4_8TiledMMAINS4_8MMA_AtomIJNS4_4SM904GMMA29MMA_64x64x8_F32TF32TF32_RS_TNILNSO_7ScaleInE1ELSQ_1EEEEEENS4_6LayoutISC_NS5_IJNSA_ILi0EEESU_SU_EEEEENS5_IJNS4_10UnderscoreESX_SX_EEEEENS4_13SM90_TMA_LOADENS4_14ComposedLayoutINS4_7SwizzleILi1ELi4ELi3EEENS4_18smem_ptr_flag_bitsILi32EEENST_INS5_IJNSA_ILi8EEES16_EEENS5_IJSB_S16_EEEEEEENS4_9Copy_AtomIJNS4_39AutoVectorizingCopyWithAssumedAlignmentILi128EEESI_EEENS4_8identityES10_NS11_INS12_ILi3ELi4ELi3EEES15_NST_INS5_IJS16_SG_EEENS5_IJSG_SB_EEEEEEEvS1F_EENS_8epilogue10collective6detail29Sm90TmaWarpSpecializedAdapterINS1N_15DefaultEpilogueISI_SK_SK_NS1M_6thread17LinearCombinationISI_Li1EffLNS1R_9ScaleType4KindE0ELNS_15FloatRoundStyleE2ESI_EENS1_15EpilogueDefaultEEEEEvvEEEEvNT_6ParamsE,(.L_x_169 - _ZN7cutlass13device_kernelINS_4gemm6kernel13GemmUniversalIN4cute5tupleIJiiiiEEENS1_10collective13CollectiveMmaINS1_39MainloopSm90TmaGmmaRmemAWarpSpecializedILi14ENS5_IJNS4_1CILi1EEESB_SB_EEENS1_32KernelTmaWarpSpecializedPingpongEEENS5_IJNSA_ILi64EEESF_NSA_ILi32EEEEEENS_10tfloat32_tENS5_IJSB_llEEESI_NS5_IJlSB_lEEENS4_8TiledMMAINS4_8MMA_AtomIJNS4_4SM904GMMA29MMA_64x64x8_F32TF32TF32_RS_TNILNSO_7ScaleInE1ELSQ_1EEEEEENS4_6LayoutISC_NS5_IJNSA_ILi0EEESU_SU_EEEEENS5_IJNS4_10UnderscoreESX_SX_EEEEENS4_13SM90_TMA_LOADENS4_14ComposedLayoutINS4_7SwizzleILi1ELi4ELi3EEENS4_18smem_ptr_flag_bitsILi32EEENST_INS5_IJNSA_ILi8EEES16_EEENS5_IJSB_S16_EEEEEEENS4_9Copy_AtomIJNS4_39AutoVectorizingCopyWithAssumedAlignmentILi128EEESI_EEENS4_8identityES10_NS11_INS12_ILi3ELi4ELi3EEES15_NST_INS5_IJS16_SG_EEENS5_IJSG_SB_EEEEEEEvS1F_EENS_8epilogue10collective6detail29Sm90TmaWarpSpecializedAdapterINS1N_15DefaultEpilogueISI_SK_SK_NS1M_6thread17LinearCombinationISI_Li1EffLNS1R_9ScaleType4KindE0ELNS_15FloatRoundStyleE2ESI_EENS1_15EpilogueDefaultEEEEEvvEEEEvNT_6ParamsE)
        .other          _ZN7cutlass13device_kernelINS_4gemm6kernel13GemmUniversalIN4cute5tupleIJiiiiEEENS1_10collective13CollectiveMmaINS1_39MainloopSm90TmaGmmaRmemAWarpSpecializedILi14ENS5_IJNS4_1CILi1EEESB_SB_EEENS1_32KernelTmaWarpSpecializedPingpongEEENS5_IJNSA_ILi64EEESF_NSA_ILi32EEEEEENS_10tfloat32_tENS5_IJSB_llEEESI_NS5_IJlSB_lEEENS4_8TiledMMAINS4_8MMA_AtomIJNS4_4SM904GMMA29MMA_64x64x8_F32TF32TF32_RS_TNILNSO_7ScaleInE1ELSQ_1EEEEEENS4_6LayoutISC_NS5_IJNSA_ILi0EEESU_SU_EEEEENS5_IJNS4_10UnderscoreESX_SX_EEEEENS4_13SM90_TMA_LOADENS4_14ComposedLayoutINS4_7SwizzleILi1ELi4ELi3EEENS4_18smem_ptr_flag_bitsILi32EEENST_INS5_IJNSA_ILi8EEES16_EEENS5_IJSB_S16_EEEEEEENS4_9Copy_AtomIJNS4_39AutoVectorizingCopyWithAssumedAlignmentILi128EEESI_EEENS4_8identityES10_NS11_INS12_ILi3ELi4ELi3EEES15_NST_INS5_IJS16_SG_EEENS5_IJSG_SB_EEEEEEEvS1F_EENS_8epilogue10collective6detail29Sm90TmaWarpSpecializedAdapterINS1N_15DefaultEpilogueISI_SK_SK_NS1M_6thread17LinearCombinationISI_Li1EffLNS1R_9ScaleType4KindE0ELNS_15FloatRoundStyleE2ESI_EENS1_15EpilogueDefaultEEEEEvvEEEEvNT_6ParamsE,@"STO_CUDA_ENTRY STV_DEFAULT"
_ZN7cutlass13device_kernelINS_4gemm6kernel13GemmUniversalIN4cute5tupleIJiiiiEEENS1_10collective13CollectiveMmaINS1_39MainloopSm90TmaGmmaRmemAWarpSpecializedILi14ENS5_IJNS4_1CILi1EEESB_SB_EEENS1_32KernelTmaWarpSpecializedPingpongEEENS5_IJNSA_ILi64EEESF_NSA_ILi32EEEEEENS_10tfloat32_tENS5_IJSB_llEEESI_NS5_IJlSB_lEEENS4_8TiledMMAINS4_8MMA_AtomIJNS4_4SM904GMMA29MMA_64x64x8_F32TF32TF32_RS_TNILNSO_7ScaleInE1ELSQ_1EEEEEENS4_6LayoutISC_NS5_IJNSA_ILi0EEESU_SU_EEEEENS5_IJNS4_10UnderscoreESX_SX_EEEEENS4_13SM90_TMA_LOADENS4_14ComposedLayoutINS4_7SwizzleILi1ELi4ELi3EEENS4_18smem_ptr_flag_bitsILi32EEENST_INS5_IJNSA_ILi8EEES16_EEENS5_IJSB_S16_EEEEEEENS4_9Copy_AtomIJNS4_39AutoVectorizingCopyWithAssumedAlignmentILi128EEESI_EEENS4_8identityES10_NS11_INS12_ILi3ELi4ELi3EEES15_NST_INS5_IJS16_SG_EEENS5_IJSG_SB_EEEEEEEvS1F_EENS_8epilogue10collective6detail29Sm90TmaWarpSpecializedAdapterINS1N_15DefaultEpilogueISI_SK_SK_NS1M_6thread17LinearCombinationISI_Li1EffLNS1R_9ScaleType4KindE0ELNS_15FloatRoundStyleE2ESI_EENS1_15EpilogueDefaultEEEEEvvEEEEvNT_6ParamsE:
[----:B------:R-:W0:Y:S01]  /*0000*/  LDC R1, c[0x0][0x28] ;  /* 0x00000a00ff017b82 */ /* 0x000e220000000800 */
[----:B------:R-:W1:Y:S01]  /*0010*/  S2R R0, SR_TID.X ;  /* 0x0000000000007919 */ /* 0x000e620000002100 */
[----:B------:R-:W-:Y:S01]  /*0020*/  ELECT P0, URZ, PT ;  /* 0x00000000003f782f */ /* 0x000fe20003800000 */
[----:B------:R-:W-:Y:S01]  /*0030*/  BSSY B0, `(.L_x_0) ;  /* 0x0000014000007945 */ /* 0x000fe20003800000 */
[----:B-1----:R-:W-:-:S05]  /*0040*/  SHF.R.U32.HI R2, RZ, 0x5, R0 ;  /* 0x00000005ff027819 */ /* 0x002fca0000011600 */
[----:B------:R-:W1:Y:S02]  /*0050*/  SHFL.IDX PT, R3, R2, RZ, 0x1f ;  /* 0x00001fff02037589 */ /* 0x000e6400000e0000 */
[----:B-1----:R-:W-:Y:S02]  /*0060*/  R2UR UR4, R3 ;  /* 0x00000000030472ca */ /* 0x002fe400000e0000 */
[----:B------:R-:W-:-:S05]  /*0070*/  SHF.R.U32.HI R3, RZ, 0x7, R0 ;  /* 0x00000007ff037819 */ /* 0x000fca0000011600 */
[----:B------:R1:W2:Y:S06]  /*0080*/  SHFL.IDX PT, R4, R3, RZ, 0x1f ;  /* 0x00001fff03047589 */ /* 0x0002ac00000e0000 */
[----:B------:R-:W-:Y:S02]  /*0090*/  USHF.R.S32.HI UR5, URZ, 0x1f, UR4 ;  /* 0x0000001f3f057899 */ /* 0x000fe40008011404 */
[----:B------:R-:W-:Y:S02]  /*00a0*/  ISETP.NE.OR P0, PT, RZ, UR4, !P0 ;  /* 0x00000004ff007c0c */ /* 0x000fe4000c705670 */
[----:B------:R-:W-:-:S04]  /*00b0*/  ULEA.HI UR5, UR5, UR4, URZ, 0x2 ;  /* 0x0000000405057291 */ /* 0x000fc8000f8f103f */
[----:B------:R-:W-:-:S04]  /*00c0*/  ULOP3.LUT UR5, UR5, 0xfffffffc, URZ, 0xc0, !UPT ;  /* 0xfffffffc05057892 */ /* 0x000fc8000f8ec03f */
[----:B------:R-:W-:-:S03]  /*00d0*/  UIADD3 UR4, UR4, -UR5, URZ ;  /* 0x8000000504047290 */ /* 0x000fc6000fffe03f */
[----:B01----:R-:W-:Y:S09]  /*00e0*/  @P0 BRA `(.L_x_1) ;  /* 0x0000000000200947 */ /* 0x003ff20003800000 */
[----:B------:R-:W-:Y:S02]  /*00f0*/  ULDC.64 UR6, c[0x0][0x198] ;  /* 0x0000660000067ab9 */ /* 0x000fe40000000a00 */
[----:B------:R-:W-:Y:S02]  /*0100*/  UIADD3 UR8, UP0, UR6, 0xf0, URZ ;  /* 0x000000f006087890 */ /* 0x000fe4000ff1e03f */
[----:B------:R-:W-:Y:S02]  /*0110*/  UIADD3 UR6, UP1, UR6, 0x1f0, URZ ;  /* 0x000001f006067890 */ /* 0x000fe4000ff3e03f */
[----:B------:R-:W-:Y:S02]  /*0120*/  UIADD3.X UR9, URZ, UR7, URZ, UP0, !UPT ;  /* 0x000000073f097290 */ /* 0x000fe400087fe43f */
[----:B------:R-:W-:-:S07]  /*0130*/  UIADD3.X UR7, URZ, UR7, URZ, UP1, !UPT ;  /* 0x000000073f077290 */ /* 0x000fce0008ffe43f */
[----:B------:R0:W-:Y:S02]  /*0140*/  UTMACCTL.PF [UR8] ;  /* 0x00000000080079b9 */ /* 0x0001e40008040000 */
[----:B------:R0:W-:Y:S02]  /*0150*/  UTMACCTL.PF [UR6] ;  /* 0x00000000060079b9 */ /* 0x0001e40008040000 */
[----:B0-----:R-:W-:Y:S01]  /*0160*/  NOP ;  /* 0x0000000000007918 */ /* 0x001fe20000000000 */
.L_x_1:
[----:B------:R-:W-:Y:S05]  /*0170*/  BSYNC B0 ;  /* 0x0000000000007941 */ /* 0x000fea0003800000 */
.L_x_0:
[----:B------:R-:W0:Y:S01]  /*0180*/  SHFL.IDX PT, R5, R2, RZ, 0x1f ;  /* 0x00001fff02057589 */ /* 0x000e2200000e0000 */
[----:B--2---:R-:W-:Y:S01]  /*0190*/  R2UR UR13, R4 ;  /* 0x00000000040d72ca */ /* 0x004fe200000e0000 */
[----:B------:R-:W-:-:S04]  /*01a0*/  UISETP.NE.AND UP0, UPT, UR4, 0x3, UPT ;  /* 0x000000030400788c */ /* 0x000fc8000bf05270 */
[----:B------:R-:W-:-:S08]  /*01b0*/  UISETP.EQ.OR UP0, UPT, UR4, URZ, !UP0 ;  /* 0x0000003f0400728c */ /* 0x000fd0000c702670 */
[----:B------:R-:W-:Y:S02]  /*01c0*/  UIADD3 UR12, UR13, -0x1, URZ ;  /* 0xffffffff0d0c7890 */ /* 0x000fe4000fffe03f */
[----:B------:R-:W-:Y:S02]  /*01d0*/  UISETP.EQ.AND UP0, UPT, UR13, URZ, UP0 ;  /* 0x0000003f0d00728c */ /* 0x000fe40008702270 */
[----:B------:R-:W-:Y:S02]  /*01e0*/  UISETP.GE.U32.AND UP1, UPT, UR12, 0x2, UPT ;  /* 0x000000020c00788c */ /* 0x000fe4000bf26070 */
[----:B------:R-:W-:Y:S01]  /*01f0*/  USEL UR49, URZ, 0x1, !UP0 ;  /* 0x000000013f317887 */ /* 0x000fe2000c000000 */
[----:B0-----:R-:W-:-:S03]  /*0200*/  ISETP.NE.AND P0, PT, R5, RZ, PT ;  /* 0x000000ff0500720c */ /* 0x001fc60003f05270 */
[----:B------:R-:W-:-:S10]  /*0210*/  USEL UR49, UR49, 0x2, UP1 ;  /* 0x0000000231317887 */ /* 0x000fd40008800000 */
[----:B------:R-:W-:Y:S05]  /*0220*/  @P0 BRA `(.L_x_2) ;  /* 0x0000000000b40947 */ /* 0x000fea0003800000 */
[----:B------:R-:W-:Y:S01]  /*0230*/  ELECT P0, URZ, PT ;  /* 0x00000000003f782f */ /* 0x000fe20003800000 */
[----:B------:R-:W-:-:S12]  /*0240*/  BSSY B0, `(.L_x_2) ;  /* 0x000002b000007945 */ /* 0x000fd80003800000 */
[----:B------:R-:W-:Y:S05]  /*0250*/  @!P0 BRA `(.L_x_3) ;  /* 0x0000000000a48947 */ /* 0x000fea0003800000 */
[----:B------:R-:W0:Y:S01]  /*0260*/  S2UR UR6, SR_CgaCtaId ;  /* 0x00000000000679c3 */ /* 0x000e220000008800 */
[----:B------:R-:W-:Y:S01]  /*0270*/  UMOV UR5, 0x400 ;  /* 0x0000040000057882 */ /* 0x000fe20000000000 */
[----:B------:R-:W-:Y:S01]  /*0280*/  UMOV UR7, 0x1 ;  /* 0x0000000100077882 */ /* 0x000fe20000000000 */
[----:B------:R-:W-:Y:S02]  /*0290*/  UMOV UR8, 0x80 ;  /* 0x0000008000087882 */ /* 0x000fe40000000000 */
[----:B------:R-:W-:-:S04]  /*02a0*/  UIADD3 UR8, -UR8, 0x100000, URZ ;  /* 0x0010000008087890 */ /* 0x000fc8000fffe13f */
[----:B------:R-:W-:Y:S02]  /*02b0*/  USHF.L.U32 UR9, UR8, 0xb, URZ ;  /* 0x0000000b08097899 */ /* 0x000fe4000800063f */
[----:B------:R-:W-:Y:S02]  /*02c0*/  USHF.L.U32 UR8, UR8, 0x1, URZ ;  /* 0x0000000108087899 */ /* 0x000fe4000800063f */
[----:B0-----:R-:W-:Y:S02]  /*02d0*/  ULEA UR5, UR6, UR5, 0x18 ;  /* 0x0000000506057291 */ /* 0x001fe4000f8ec03f */
[----:B------:R-:W-:-:S04]  /*02e0*/  UIADD3 UR6, -UR7, 0x100000, URZ ;  /* 0x0010000007067890 */ /* 0x000fc8000fffe13f */
[----:B------:R-:W-:Y:S02]  /*02f0*/  USHF.L.U32 UR7, UR6, 0xb, URZ ;  /* 0x0000000b06077899 */ /* 0x000fe4000800063f */
[----:B------:R-:W-:Y:S01]  /*0300*/  USHF.L.U32 UR6, UR6, 0x1, URZ ;  /* 0x0000000106067899 */ /* 0x000fe2000800063f */
[----:B------:R-:W0:Y:S11]  /*0310*/  FENCE.VIEW.ASYNC.S ;  /* 0x00000000000073c6 */ /* 0x000e360000000000 */
[----:B0-----:R0:W1:Y:S01]  /*0320*/  SYNCS.EXCH.64 URZ, [UR5], UR6 ;  /* 0x00000006053f75b2 */ /* 0x0010620008000100 */
[----:B------:R0:W2:Y:S01]  /*0330*/  SYNCS.EXCH.64 URZ, [UR5+0x70], UR8 ;  /* 0x00007008053f75b2 */ /* 0x0000a20008000100 */
[----:B------:R0:W3:Y:S01]  /*0340*/  SYNCS.EXCH.64 URZ, [UR5+0x8], UR6 ;  /* 0x00000806053f75b2 */ /* 0x0000e20008000100 */
[----:B------:R0:W4:Y:S01]  /*0350*/  SYNCS.EXCH.64 URZ, [UR5+0x78], UR8 ;  /* 0x00007808053f75b2 */ /* 0x0001220008000100 */
[----:B------:R0:W0:Y:S01]  /*0360*/  SYNCS.EXCH.64 URZ, [UR5+0x10], UR6 ;  /* 0x00001006053f75b2 */ /* 0x0000220008000100 */
        /* <DEDUP_REMOVED lines=23> */
[----:B-1234-:R-:W-:Y:S01]  /*04e0*/  NOP ;  /* 0x0000000000007918 */ /* 0x01efe20000000000 */
.L_x_3:
[----:B0-----:R-:W-:Y:S05]  /*04f0*/  BSYNC B0 ;  /* 0x0000000000007941 */ /* 0x001fea0003800000 */
.L_x_2:
[----:B------:R-:W0:Y:S01]  /*0500*/  SHFL.IDX PT, R5, R2, RZ, 0x1f ;  /* 0x00001fff02057589 */ /* 0x000e2200000e0000 */
[----:B------:R-:W-:Y:S01]  /*0510*/  ELECT P0, URZ, PT ;  /* 0x00000000003f782f */ /* 0x000fe20003800000 */
[----:B------:R-:W-:Y:S01]  /*0520*/  NOP ;  /* 0x0000000000007918 */ /* 0x000fe20000000000 */
[----:B------:R-:W-:Y:S01]  /*0530*/  ELECT P1, URZ, PT ;  /* 0x00000000003f782f */ /* 0x000fe20003820000 */
[----:B------:R-:W1:Y:S01]  /*0540*/  SHFL.IDX PT, R4, R2, RZ, 0x1f ;  /* 0x00001fff02047589 */ /* 0x000e6200000e0000 */
[----:B------:R-:W-:Y:S01]  /*0550*/  UMOV UR6, 0x20 ;  /* 0x0000002000067882 */ /* 0x000fe20000000000 */
[----:B------:R-:W-:Y:S01]  /*0560*/  UMOV UR9, 0x80 ;  /* 0x0000008000097882 */ /* 0x000fe20000000000 */
[----:B------:R-:W-:Y:S01]  /*0570*/  NOP ;  /* 0x0000000000007918 */ /* 0x000fe20000000000 */
[----:B------:R2:W3:Y:S01]  /*0580*/  SHFL.IDX PT, R12, R3, RZ, 0x1f ;  /* 0x00001fff030c7589 */ /* 0x0004e200000e0000 */
[----:B------:R-:W-:Y:S01]  /*0590*/  ULDC.64 UR50, c[0x0][0x208] ;  /* 0x0000820000327ab9 */ /* 0x000fe20000000a00 */
[----:B--2---:R-:W-:-:S04]  /*05a0*/  SHF.R.S32.HI R3, RZ, 0x1f, R0 ;  /* 0x0000001fff037819 */ /* 0x004fc80000011400 */
[----:B------:R-:W-:Y:S02]  /*05b0*/  LEA.HI R3, R3, R0, RZ, 0x7 ;  /* 0x0000000003037211 */ /* 0x000fe400078f38ff */
[----:B0-----:R-:W-:Y:S02]  /*05c0*/  ISETP.NE.OR P0, PT, R5, RZ, !P0 ;  /* 0x000000ff0500720c */ /* 0x001fe40004705670 */
[----:B------:R-:W-:Y:S02]  /*05d0*/  LOP3.LUT R3, R3, 0xffffff80, RZ, 0xc0, !PT ;  /* 0xffffff8003037812 */ /* 0x000fe400078ec0ff */
[----:B-1----:R-:W-:-:S03]  /*05e0*/  ISETP.NE.OR P1, PT, R4, RZ, !P1 ;  /* 0x000000ff0400720c */ /* 0x002fc60004f25670 */
[----:B------:R-:W-:-:S06]  /*05f0*/  IMAD.IADD R23, R0, 0x1, -R3 ;  /* 0x0000000100177824 */ /* 0x000fcc00078e0a03 */
[----:B------:R-:W-:-:S04]  /*0600*/  VOTEU.ALL UP0, P0 ;  /* 0x00000000003f7886 */ /* 0x000fc80000000000 */
[----:B------:R-:W-:Y:S01]  /*0610*/  VOTEU.ALL UP1, P1 ;  /* 0x00000000003f7886 */ /* 0x000fe20000820000 */
[----:B------:R-:W0:Y:S01]  /*0620*/  @!UP0 S2UR UR8, SR_CgaCtaId ;  /* 0x00000000000889c3 */ /* 0x000e220000008800 */
[----:B------:R-:W-:Y:S01]  /*0630*/  @!UP0 UMOV UR5, 0x400 ;  /* 0x0000040000058882 */ /* 0x000fe20000000000 */
[----:B------:R-:W-:-:S04]  /*0640*/  @!UP0 UIADD3 UR6, -UR6, 0x100000, URZ ;  /* 0x0010000006068890 */ /* 0x000fc8000fffe13f */
[----:B------:R-:W-:Y:S02]  /*0650*/  @!UP0 USHF.L.U32 UR7, UR6, 0xb, URZ ;  /* 0x0000000b06078899 */ /* 0x000fe4000800063f */
[----:B------:R-:W-:Y:S01]  /*0660*/  @!UP0 USHF.L.U32 UR6, UR6, 0x1, URZ ;  /* 0x0000000106068899 */ /* 0x000fe2000800063f */
[----:B------:R-:W-:Y:S01]  /*0670*/  @!UP1 UMOV UR10, 0x400 ;  /* 0x00000400000a9882 */ /* 0x000fe20000000000 */
[----:B------:R-:W-:Y:S01]  /*0680*/  VOTEU.ALL UP2, P1 ;  /* 0x00000000003f7886 */ /* 0x000fe20000840000 */
[----:B------:R-:W-:Y:S01]  /*0690*/  VOTEU.ALL UP3, P1 ;  /* 0x00000000003f7886 */ /* 0x000fe20000860000 */
[----:B------:R-:W-:Y:S01]  /*06a0*/  VOTEU.ALL UP4, P1 ;  /* 0x00000000003f7886 */ /* 0x000fe20000880000 */
[----:B------:R-:W1:Y:S01]  /*06b0*/  @!UP1 S2UR UR11, SR_CgaCtaId ;  /* 0x00000000000b99c3 */ /* 0x000e620000008800 */
[----:B------:R-:W-:Y:S01]  /*06c0*/  VOTEU.ALL UP5, P1 ;  /* 0x00000000003f7886 */ /* 0x000fe200008a0000 */
[----:B------:R-:W-:Y:S01]  /*06d0*/  ISETP.NE.AND P1, PT, RZ, UR13, PT ;  /* 0x0000000dff007c0c */ /* 0x000fe2000bf25270 */
[----:B0-----:R-:W-:-:S02]  /*06e0*/  @!UP0 ULEA UR5, UR8, UR5, 0x18 ;  /* 0x0000000508058291 */ /* 0x001fc4000f8ec03f */
[----:B------:R-:W-:-:S04]  /*06f0*/  @!UP1 UIADD3 UR8, -UR9, 0x100000, URZ ;  /* 0x0010000009089890 */ /* 0x000fc8000fffe13f */
[----:B------:R-:W-:Y:S02]  /*0700*/  @!UP1 USHF.L.U32 UR9, UR8, 0xb, URZ ;  /* 0x0000000b08099899 */ /* 0x000fe4000800063f */
[----:B------:R-:W-:Y:S01]  /*0710*/  @!UP1 USHF.L.U32 UR8, UR8, 0x1, URZ ;  /* 0x0000000108089899 */ /* 0x000fe2000800063f */
[----:B------:R-:W-:Y:S01]  /*0720*/  VOTEU.ALL UP0, P0 ;  /* 0x00000000003f7886 */ /* 0x000fe20000000000 */
[----:B-1----:R-:W-:Y:S01]  /*0730*/  @!UP1 ULEA UR10, UR11, UR10, 0x18 ;  /* 0x0000000a0b0a9291 */ /* 0x002fe2000f8ec03f */
[----:B------:R-:W-:Y:S01]  /*0740*/  VOTEU.ALL UP1, P0 ;  /* 0x00000000003f7886 */ /* 0x000fe20000020000 */
[----:B------:R-:W0:Y:S02]  /*0750*/  FENCE.VIEW.ASYNC.S ;  /* 0x00000000000073c6 */ /* 0x000e240000000000 */
[----:B0-----:R-:W0:Y:S02]  /*0760*/  @!UP0 SYNCS.EXCH.64 URZ, [UR5+0x110], UR6 ;  /* 0x00011006053f85b2 */ /* 0x001e240008000100 */
[----:B------:R1:W0:Y:S01]  /*0770*/  @!UP1 SYNCS.EXCH.64 URZ, [UR5+0x118], UR6 ;  /* 0x00011806053f95b2 */ /* 0x0002220008000100 */
[----:B------:R-:W-:Y:S01]  /*0780*/  NOP ;  /* 0x0000000000007918 */ /* 0x000fe20000000000 */
[----:B-1----:R-:W-:-:S02]  /*0790*/  ULDC.64 UR6, c[0x0][0x598] ;  /* 0x0001660000067ab9 */ /* 0x002fc40000000a00 */
[----:B------:R-:W-:Y:S02]  /*07a0*/  ISETP.NE.U32.AND P0, PT, RZ, UR6, PT ;  /* 0x00000006ff007c0c */ /* 0x000fe4000bf05070 */
[----:B------:R1:W0:Y:S02]  /*07b0*/  @!UP2 SYNCS.EXCH.64 URZ, [UR10+0xf0], UR8 ;  /* 0x0000f0080a3fa5b2 */ /* 0x0002240008000100 */
[----:B------:R-:W-:Y:S01]  /*07c0*/  ISETP.NE.AND.EX P0, PT, RZ, UR7, PT, P0 ;  /* 0x00000007ff007c0c */ /* 0x000fe2000bf05300 */
[----:B------:R1:W0:Y:S01]  /*07d0*/  @!UP3 SYNCS.EXCH.64 URZ, [UR10+0xf8], UR8 ;  /* 0x0000f8080a3fb5b2 */ /* 0x0002220008000100 */
[----:B------:R1:W0:Y:S01]  /*07e0*/  @!UP4 SYNCS.EXCH.64 URZ, [UR10+0x100], UR8 ;  /* 0x000100080a3fc5b2 */ /* 0x0002220008000100 */
[----:B------:R1:W0:Y:S01]  /*07f0*/  @!UP5 SYNCS.EXCH.64 URZ, [UR10+0x108], UR8 ;  /* 0x000108080a3fd5b2 */ /* 0x0002220008000100 */
[----:B------:R-:W-:Y:S01]  /*0800*/  NOP ;  /* 0x0000000000007918 */ /* 0x000fe20000000000 */
[----:B0-----:R-:W-:Y:S08]  /*0810*/  BAR.SYNC.DEFER_BLOCKING 0x0 ;  /* 0x0000000000007b1d */ /* 0x001ff00000010000 */
[----:B-1-3--:R-:W-:Y:S05]  /*0820*/  @!P0 BRA `(.L_x_4) ;  /* 0x00000000001c8947 */ /* 0x00afea0003800000 */
[----:B------:R-:W0:Y:S02]  /*0830*/  LDC.64 R2, c[0x0][0x598] ;  /* 0x00016600ff027b82 */ /* 0x000e240000000a00 */
[----:B0-----:R-:W2:Y:S02]  /*0840*/  LDG.E.64 R2, desc[UR50][R2.64] ;  /* 0x0000003202027981 */ /* 0x001ea4000c1e1b00 */
[----:B--2---:R-:W-:-:S04]  /*0850*/  ISETP.NE.U32.AND P0, PT, R2, RZ, PT ;  /* 0x000000ff0200720c */ /* 0x004fc80003f05070 */
[----:B------:R-:W-:-:S13]  /*0860*/  ISETP.NE.AND.EX P0, PT, R3, RZ, PT, P0 ;  /* 0x000000ff0300720c */ /* 0x000fda0003f05300 */
[----:B------:R-:W-:Y:S05]  /*0870*/  @!P0 BRA `(.L_x_4) ;  /* 0x0000000000088947 */ /* 0x000fea0003800000 */
[----:B------:R1:W5:Y:S01]  /*0880*/  LD.E R56, desc[UR50][R2.64] ;  /* 0x0000003202387980 */ /* 0x000362000c101900 */
[----:B------:R-:W-:Y:S05]  /*0890*/  BRA `(.L_x_5) ;  /* 0x0000000000247947 */ /* 0x000fea0003800000 */
.L_x_4:
[----:B------:R-:W-:Y:S02]  /*08a0*/  ULDC.64 UR6, c[0x0][0x588] ;  /* 0x0001620000067ab9 */ /* 0x000fe40000000a00 */
[----:B------:R-:W-:-:S04]  /*08b0*/  ISETP.NE.U32.AND P0, PT, RZ, UR6, PT ;  /* 0x00000006ff007c0c */ /* 0x000fc8000bf05070 */
[----:B------:R-:W-:-:S13]  /*08c0*/  ISETP.NE.AND.EX P0, PT, RZ, UR7, PT, P0 ;  /* 0x00000007ff007c0c */ /* 0x000fda000bf05300 */
[----:B------:R-:W-:Y:S05]  /*08d0*/  @!P0 BRA `(.L_x_6) ;  /* 0x00000000000c8947 */ /* 0x000fea0003800000 */
[----:B------:R-:W0:Y:S02]  /*08e0*/  LDC.64 R56, c[0x0][0x588] ;  /* 0x00016200ff387b82 */ /* 0x000e240000000a00 */
[----:B0-----:R0:W5:Y:S01]  /*08f0*/  LDG.E R56, desc[UR50][R56.64] ;  /* 0x0000003238387981 */ /* 0x001162000c1e1900 */
[----:B------:R-:W-:Y:S05]  /*0900*/  BRA `(.L_x_5) ;  /* 0x0000000000087947 */ /* 0x000fea0003800000 */
.L_x_6:
[----:B------:R-:W-:Y:S02]  /*0910*/  ULDC UR5, c[0x0][0x580] ;  /* 0x0001600000057ab9 */ /* 0x000fe40000000800 */
[----:B------:R-:W-:-:S07]  /*0920*/  IMAD.U32 R56, RZ, RZ, UR5 ;  /* 0x00000005ff387e24 */ /* 0x000fce000f8e00ff */
.L_x_5:
[----:B------:R-:W-:Y:S02]  /*0930*/  ULDC.64 UR6, c[0x0][0x5a0] ;  /* 0x0001680000067ab9 */ /* 0x000fe40000000a00 */
[----:B------:R-:W-:-:S04]  /*0940*/  ISETP.NE.U32.AND P0, PT, RZ, UR6, PT ;  /* 0x00000006ff007c0c */ /* 0x000fc8000bf05070 */
[----:B------:R-:W-:-:S13]  /*0950*/  ISETP.NE.AND.EX P0, PT, RZ, UR7, PT, P0 ;  /* 0x00000007ff007c0c */ /* 0x000fda000bf05300 */
[----:B------:R-:W-:Y:S05]  /*0960*/  @!P0 BRA `(.L_x_7) ;  /* 0x00000000001c8947 */ /* 0x000fea0003800000 */
[----:B-1----:R-:W1:Y:S02]  /*0970*/  LDC.64 R2, c[0x0][0x5a0] ;  /* 0x00016800ff027b82 */ /* 0x002e640000000a00 */
[----:B-1----:R-:W2:Y:S02]  /*0980*/  LDG.E.64 R2, desc[UR50][R2.64] ;  /* 0x0000003202027981 */ /* 0x002ea4000c1e1b00 */
[----:B--2---:R-:W-:-:S04]  /*0990*/  ISETP.NE.U32.AND P0, PT, R2, RZ, PT ;  /* 0x000000ff0200720c */ /* 0x004fc80003f05070 */
[----:B------:R-:W-:-:S13]  /*09a0*/  ISETP.NE.AND.EX P0, PT, R3, RZ, PT, P0 ;  /* 0x000000ff0300720c */ /* 0x000fda0003f05300 */
[----:B------:R-:W-:Y:S05]  /*09b0*/  @!P0 BRA `(.L_x_7) ;  /* 0x0000000000088947 */ /* 0x000fea0003800000 */
[----:B0-----:R2:W5:Y:S01]  /*09c0*/  LD.E R57, desc[UR50][R2.64] ;  /* 0x0000003202397980 */ /* 0x001562000c101900 */
[----:B------:R-:W-:Y:S05]  /*09d0*/  BRA `(.L_x_8) ;  /* 0x0000000000247947 */ /* 0x000fea0003800000 */
.L_x_7:
[----:B------:R-:W-:Y:S02]  /*09e0*/  ULDC.64 UR6, c[0x0][0x590] ;  /* 0x0001640000067ab9 */ /* 0x000fe40000000a00 */
[----:B------:R-:W-:-:S04]  /*09f0*/  ISETP.NE.U32.AND P0, PT, RZ, UR6, PT ;  /* 0x00000006ff007c0c */ /* 0x000fc8000bf05070 */
[----:B------:R-:W-:-:S13]  /*0a00*/  ISETP.NE.AND.EX P0, PT, RZ, UR7, PT, P0 ;  /* 0x00000007ff007c0c */ /* 0x000fda000bf05300 */
[----:B------:R-:W-:Y:S05]  /*0a10*/  @!P0 BRA `(.L_x_9) ;  /* 0x00000000000c8947 */ /* 0x000fea0003800000 */
[----:B-1----:R-:W0:Y:S02]  /*0a20*/  LDC.64 R2, c[0x0][0x590] ;  /* 0x00016400ff027b82 */ /* 0x002e240000000a00 */
[----:B0-----:R0:W5:Y:S01]  /*0a30*/  LDG.E R57, desc[UR50][R2.64] ;  /* 0x0000003202397981 */ /* 0x001162000c1e1900 */
[----:B------:R-:W-:Y:S05]  /*0a40*/  BRA `(.L_x_8) ;  /* 0x0000000000087947 */ /* 0x000fea0003800000 */
.L_x_9:
[----:B------:R-:W-:Y:S02]  /*0a50*/  ULDC UR5, c[0x0][0x584] ;  /* 0x0001610000057ab9 */ /* 0x000fe40000000800 */
[----:B0-----:R-:W-:-:S07]  /*0a60*/  IMAD.U32 R57, RZ, RZ, UR5 ;  /* 0x00000005ff397e24 */ /* 0x001fce000f8e00ff */
.L_x_8:
[----:B012---:R-:W0:Y:S01]  /*0a70*/  LDC R2, c[0x0][0x65c] ;  /* 0x00019700ff027b82 */ /* 0x007e220000000800 */
[----:B------:R-:W1:Y:S01]  /*0a80*/  S2R R13, SR_CTAID.Y ;  /* 0x00000000000d7919 */ /* 0x000e620000002600 */
[----:B------:R-:W-:Y:S01]  /*0a90*/  UISETP.NE.AND UP0, UPT, UR13, 0x2, UPT ;  /* 0x000000020d00788c */ /* 0x000fe2000bf05270 */
[----:B------:R-:W-:Y:S01]  /*0aa0*/  IMAD.MOV.U32 R5, RZ, RZ, RZ ;  /* 0x000000ffff057224 */ /* 0x000fe200078e00ff */
[----:B------:R-:W-:Y:S01]  /*0ab0*/  ULDC UR5, c[0x0][0x28c] ;  /* 0x0000a30000057ab9 */ /* 0x000fe20000000800 */
[----:B------:R-:W2:Y:S01]  /*0ac0*/  S2R R4, SR_CTAID.X ;  /* 0x0000000000047919 */ /* 0x000ea20000002500 */
[----:B------:R-:W-:Y:S01]  /*0ad0*/  UIADD3 UR5, UR5, 0x1f, URZ ;  /* 0x0000001f05057890 */ /* 0x000fe2000fffe03f */
[----:B------:R-:W-:Y:S01]  /*0ae0*/  LOP3.LUT R26, R26, 0xfffffffd, RZ, 0xc0, !PT ;  /* 0xfffffffd1a1a7812 */ /* 0x000fe200078ec0ff */
[----:B------:R-:W-:Y:S01]  /*0af0*/  UMOV UR36, URZ ;  /* 0x0000003f00247c82 */ /* 0x000fe20008000000 */
[----:B------:R-:W-:Y:S01]  /*0b00*/  PLOP3.LUT P0, PT, PT, PT, UP0, 0x80, 0x0 ;  /* 0x000000000000781c */ /* 0x000fe20003f0f008 */
[----:B------:R-:W-:Y:S01]  /*0b10*/  USHF.R.S32.HI UR8, URZ, 0x1f, UR5 ;  /* 0x0000001f3f087899 */ /* 0x000fe20008011405 */
[----:B------:R-:W-:Y:S01]  /*0b20*/  UMOV UR37, URZ ;  /* 0x0000003f00257c82 */ /* 0x000fe20008000000 */
[----:B------:R-:W-:-:S02]  /*0b30*/  ULDC.64 UR10, c[0x0][0x650] ;  /* 0x00019400000a7ab9 */ /* 0x000fc40000000a00 */
[----:B------:R-:W-:-:S04]  /*0b40*/  ULEA.HI UR8, UR8, UR5, URZ, 0x5 ;  /* 0x0000000508087291 */ /* 0x000fc8000f8f283f */
[----:B------:R-:W-:Y:S01]  /*0b50*/  USHF.R.S32.HI UR46, URZ, 0x5, UR8 ;  /* 0x000000053f2e7899 */ /* 0x000fe20008011408 */
[----:B0-----:R-:W-:-:S13]  /*0b60*/  ISETP.NE.AND P2, PT, R2, 0x1, PT ;  /* 0x000000010200780c */ /* 0x001fda0003f45270 */
[----:B------:R-:W2:Y:S01]  /*0b70*/  @P2 LDC R17, c[0x0][0x10] ;  /* 0x00000400ff112b82 */ /* 0x000ea20000000800 */
[----:B-1----:R-:W-:Y:S01]  /*0b80*/  @P2 IMAD.MOV.U32 R6, RZ, RZ, R13 ;  /* 0x000000ffff062224 */ /* 0x002fe200078e000d */
[----:B------:R-:W-:Y:S01]  /*0b90*/  @P2 LOP3.LUT R26, R26, 0x2, RZ, 0xfc, !PT ;  /* 0x000000021a1a2812 */ /* 0x000fe200078efcff */
[----:B------:R-:W-:-:S05]  /*0ba0*/  @P2 IMAD.MOV.U32 R7, RZ, RZ, RZ ;  /* 0x000000ffff072224 */ /* 0x000fca00078e00ff */
[----:B------:R-:W0:Y:S01]  /*0bb0*/  @!P2 LDC R3, c[0x0][0xc] ;  /* 0x00000300ff03ab82 */ /* 0x000e220000000800 */
[----:B------:R-:W-:Y:S01]  /*0bc0*/  ULDC UR6, c[0x0][0xc] ;  /* 0x0000030000067ab9 */ /* 0x000fe20000000800 */
[----:B------:R-:W-:Y:S01]  /*0bd0*/  ULDC UR7, c[0x0][0x10] ;  /* 0x0000040000077ab9 */ /* 0x000fe20000000800 */
[----:B------:R-:W-:Y:S01]  /*0be0*/  ULDC UR5, c[0x0][0x14] ;  /* 0x0000050000057ab9 */ /* 0x000fe20000000800 */
[----:B------:R-:W-:-:S04]  /*0bf0*/  UIMAD.WIDE.U32 UR6, UR6, UR7, URZ ;  /* 0x00000007060672a5 */ /* 0x000fc8000f8e003f */
[----:B------:R-:W-:Y:S02]  /*0c00*/  UIMAD.WIDE.U32 UR52, UR6, UR5, URZ ;  /* 0x00000005063472a5 */ /* 0x000fe4000f8e003f */
[----:B------:R-:W-:-:S04]  /*0c10*/  UIMAD UR45, UR7, UR5, URZ ;  /* 0x00000005072d72a4 */ /* 0x000fc8000f8e023f */
[----:B------:R-:W-:Y:S01]  /*0c20*/  UIADD3 UR45, UR53, UR45, URZ ;  /* 0x0000002d352d7290 */ /* 0x000fe2000fffe03f */
[----:B--2---:R-:W-:-:S04]  /*0c30*/  @P2 IMAD.WIDE.U32 R16, R4, R17, R6 ;  /* 0x0000001104102225 */ /* 0x004fc800078e0006 */
[----:B0-----:R-:W-:-:S04]  /*0c40*/  @!P2 IMAD.WIDE.U32 R6, R3, R13, R4 ;  /* 0x0000000d0306a225 */ /* 0x001fc800078e0004 */
[----:B------:R-:W-:Y:S02]  /*0c50*/  @P2 IMAD.MOV.U32 R3, RZ, RZ, RZ ;  /* 0x000000ffff032224 */ /* 0x000fe400078e00ff */
[----:B------:R-:W-:Y:S02]  /*0c60*/  @!P2 IMAD.MOV.U32 R16, RZ, RZ, R6 ;  /* 0x000000ffff10a224 */ /* 0x000fe400078e0006 */
[----:B------:R-:W-:Y:S02]  /*0c70*/  @P2 IMAD.IADD R17, R17, 0x1, R3 ;  /* 0x0000000111112824 */ /* 0x000fe400078e0203 */
[----:B------:R-:W-:Y:S01]  /*0c80*/  @!P2 IMAD.MOV.U32 R17, RZ, RZ, R7 ;  /* 0x000000ffff11a224 */ /* 0x000fe200078e0007 */
[----:B------:R-:W-:Y:S06]  /*0c90*/  @P0 BRA `(.L_x_10) ;  /* 0x0000000000240947 */ /* 0x000fec0003800000 */
[----:B------:R-:W-:Y:S01]  /*0ca0*/  USHF.R.U32.HI UR6, URZ, 0x1, UR46 ;  /* 0x000000013f067899 */ /* 0x000fe2000801162e */
[----:B------:R-:W-:Y:S01]  /*0cb0*/  IADD3 R16, P0, R16, UR52, RZ ;  /* 0x0000003410107c10 */ /* 0x000fe2000ff1e0ff */
[----:B------:R-:W-:Y:S02]  /*0cc0*/  UISETP.GE.U32.AND UP0, UPT, UR46, 0xe, UPT ;  /* 0x0000000e2e00788c */ /* 0x000fe4000bf06070 */
[----:B------:R-:W-:Y:S01]  /*0cd0*/  UIMAD.WIDE.U32 UR6, UR6, -0x6db6db6d, URZ ;  /* 0x92492493060678a5 */ /* 0x000fe2000f8e003f */
[----:B------:R-:W-:Y:S01]  /*0ce0*/  IADD3.X R17, R17, UR45, RZ, P0, !PT ;  /* 0x0000002d11117c10 */ /* 0x000fe200087fe4ff */
[----:B------:R-:W-:Y:S02]  /*0cf0*/  UMOV UR37, URZ ;  /* 0x0000003f00257c82 */ /* 0x000fe40008000000 */
[----:B------:R-:W-:-:S04]  /*0d00*/  USHF.R.U32.HI UR6, URZ, 0x2, UR7 ;  /* 0x000000023f067899 */ /* 0x000fc80008011607 */
[----:B------:R-:W-:Y:S02]  /*0d10*/  UIMAD UR36, UR6, -0xe, UR46 ;  /* 0xfffffff2062478a4 */ /* 0x000fe4000f8e022e */
[----:B------:R-:W-:-:S12]  /*0d20*/  @UP0 ULOP3.LUT UR37, UR6, 0x1, URZ, 0xc0, !UPT ;  /* 0x0000000106250892 */ /* 0x000fd8000f8ec03f */
.L_x_10:
[----:B------:R-:W-:Y:S01]  /*0d30*/  ISETP.GE.U32.AND P0, PT, R16, UR10, PT ;  /* 0x0000000a10007c0c */ /* 0x000fe2000bf06070 */
[----:B------:R-:W-:Y:S01]  /*0d40*/  IMAD.MOV.U32 R22, RZ, RZ, -0x1 ;  /* 0xffffffffff167424 */ /* 0x000fe200078e00ff */
[----:B------:R-:W-:Y:S01]  /*0d50*/  PRMT R3, RZ, 0x7610, R3 ;  /* 0x00007610ff037816 */ /* 0x000fe20000000003 */
[----:B------:R-:W-:Y:S01]  /*0d60*/  IMAD.MOV.U32 R18, RZ, RZ, -0x1 ;  /* 0xffffffffff127424 */ /* 0x000fe200078e00ff */
[----:B------:R-:W-:Y:S01]  /*0d70*/  ISETP.GE.U32.AND.EX P0, PT, R17, UR11, PT, P0 ;  /* 0x0000000b11007c0c */ /* 0x000fe2000bf06100 */
[----:B------:R-:W-:-:S12]  /*0d80*/  IMAD.MOV.U32 R19, RZ, RZ, -0x1 ;  /* 0xffffffffff137424 */ /* 0x000fd800078e00ff */
[----:B------:R-:W-:Y:S05]  /*0d90*/  @P0 BRA `(.L_x_11) ;  /* 0x0000000400580947 */ /* 0x000fea0003800000 */
[----:B------:R-:W0:Y:S01]  /*0da0*/  LDC.64 R18, c[0x0][0x628] ;  /* 0x00018a00ff127b82 */ /* 0x000e220000000a00 */
[----:B------:R-:W-:Y:S02]  /*0db0*/  IMAD.MOV.U32 R6, RZ, RZ, R16 ;  /* 0x000000ffff067224 */ /* 0x000fe400078e0010 */
[----:B------:R-:W-:-:S05]  /*0dc0*/  IMAD.MOV.U32 R7, RZ, RZ, R17 ;  /* 0x000000ffff077224 */ /* 0x000fca00078e0011 */
[----:B------:R-:W1:Y:S08]  /*0dd0*/  LDC R14, c[0x0][0x630] ;  /* 0x00018c00ff0e7b82 */ /* 0x000e700000000800 */
[----:B------:R-:W2:Y:S01]  /*0de0*/  LDC.64 R20, c[0x0][0x620] ;  /* 0x00018800ff147b82 */ /* 0x000ea20000000a00 */
[----:B0-----:R-:W-:-:S04]  /*0df0*/  ISETP.NE.U32.AND P0, PT, R18, RZ, PT ;  /* 0x000000ff1200720c */ /* 0x001fc80003f05070 */
[----:B------:R-:W-:-:S13]  /*0e00*/  ISETP.NE.AND.EX P0, PT, R19, RZ, PT, P0 ;  /* 0x000000ff1300720c */ /* 0x000fda0003f05300 */
[----:B-12---:R-:W-:Y:S05]  /*0e10*/  @!P0 BRA `(.L_x_12) ;  /* 0x0000000000288947 */ /* 0x006fea0003800000 */
[----:B------:R-:W0:Y:S02]  /*0e20*/  LDC R3, c[0x0][0x634] ;  /* 0x00018d00ff037b82 */ /* 0x000e240000000800 */
[----:B0-----:R-:W-:-:S05]  /*0e30*/  IADD3 R3, P0, R16, R3, RZ ;  /* 0x0000000310037210 */ /* 0x001fca0007f1e0ff */
[----:B------:R-:W-:-:S04]  /*0e40*/  IMAD.X R15, RZ, RZ, R17, P0 ;  /* 0x000000ffff0f7224 */ /* 0x000fc800000e0611 */
[----:B------:R-:W-:-:S04]  /*0e50*/  IMAD.WIDE.U32 R6, R15, R18, RZ ;  /* 0x000000120f067225 */ /* 0x000fc800078e00ff */
[----:B------:R-:W-:-:S04]  /*0e60*/  IMAD.WIDE.U32 R8, P0, R3, R19, R6 ;  /* 0x0000001303087225 */ /* 0x000fc80007800006 */
[----:B------:R-:W-:-:S04]  /*0e70*/  IMAD.WIDE.U32 R6, R3, R18, RZ ;  /* 0x0000001203067225 */ /* 0x000fc800078e00ff */
[----:B------:R-:W-:Y:S01]  /*0e80*/  IMAD.X R11, RZ, RZ, RZ, P0 ;  /* 0x000000ffff0b7224 */ /* 0x000fe200000e06ff */
[----:B------:R-:W-:Y:S01]  /*0e90*/  IADD3 RZ, P0, R7, R8, RZ ;  /* 0x0000000807ff7210 */ /* 0x000fe20007f1e0ff */
[----:B------:R-:W-:-:S04]  /*0ea0*/  IMAD.MOV.U32 R10, RZ, RZ, R9 ;  /* 0x000000ffff0a7224 */ /* 0x000fc800078e0009 */
[----:B------:R-:W-:-:S08]  /*0eb0*/  IMAD.WIDE.U32.X R6, R15, R19, R10, P0 ;  /* 0x000000130f067225 */ /* 0x000fd000000e040a */
.L_x_12:
[-CC-:B------:R-:W-:Y:S01]  /*0ec0*/  SHF.R.U64 R29, R6, R14.reuse, R7.reuse ;  /* 0x0000000e061d7219 */ /* 0x180fe20000001207 */
[----:B------:R-:W0:Y:S01]  /*0ed0*/  LDC R10, c[0x0][0x618] ;  /* 0x00018600ff0a7b82 */ /* 0x000e220000000800 */
[----:B------:R-:W-:Y:S01]  /*0ee0*/  SHF.R.U32.HI R5, RZ, R14, R7 ;  /* 0x0000000eff057219 */ /* 0x000fe20000011607 */
[----:B------:R-:W-:Y:S01]  /*0ef0*/  ULDC UR5, c[0x0][0x150] ;  /* 0x0000540000057ab9 */ /* 0x000fe20000000800 */
[----:B------:R-:W-:Y:S02]  /*0f00*/  IADD3 R9, P0, RZ, -R29, RZ ;  /* 0x8000001dff097210 */ /* 0x000fe40007f1e0ff */
[----:B------:R-:W-:-:S03]  /*0f10*/  I2FP.F32.U32 R3, R4 ;  /* 0x0000000400037245 */ /* 0x000fc60000201000 */
[----:B------:R-:W1:Y:S01]  /*0f20*/  LDC.64 R24, c[0x0][0x640] ;  /* 0x00019000ff187b82 */ /* 0x000e620000000a00 */
[----:B------:R-:W-:Y:S02]  /*0f30*/  IMAD.X R11, RZ, RZ, ~R5, P0 ;  /* 0x000000ffff0b7224 */ /* 0x000fe400000e0e05 */
[----:B------:R-:W-:Y:S01]  /*0f40*/  FMUL R3, R3, UR5 ;  /* 0x0000000503037c20 */ /* 0x000fe20008400000 */
[----:B------:R-:W-:Y:S01]  /*0f50*/  IMAD.WIDE.U32 R6, R9, R20, R16 ;  /* 0x0000001409067225 */ /* 0x000fe200078e0010 */
[----:B------:R-:W-:-:S03]  /*0f60*/  ULDC UR5, c[0x0][0x154] ;  /* 0x0000550000057ab9 */ /* 0x000fc60000000800 */
[----:B------:R-:W-:Y:S01]  /*0f70*/  IMAD R8, R11, R20, RZ ;  /* 0x000000140b087224 */ /* 0x000fe200078e02ff */
[----:B------:R-:W2:Y:S01]  /*0f80*/  LDC R5, c[0x0][0x144] ;  /* 0x00005100ff057b82 */ /* 0x000ea20000000800 */
[----:B------:R-:W3:Y:S02]  /*0f90*/  F2I.U32.TRUNC.NTZ R3, R3 ;  /* 0x0000000300037305 */ /* 0x000ee4000020f000 */
[----:B------:R-:W-:-:S04]  /*0fa0*/  IMAD R9, R9, R21, R8 ;  /* 0x0000001509097224 */ /* 0x000fc800078e0208 */
[----:B------:R-:W-:Y:S01]  /*0fb0*/  IMAD.IADD R7, R7, 0x1, R9 ;  /* 0x0000000107077824 */ /* 0x000fe200078e0209 */
[----:B------:R-:W4:Y:S01]  /*0fc0*/  LDC R14, c[0x0][0x608] ;  /* 0x00018200ff0e7b82 */ /* 0x000f220000000800 */
[----:B------:R-:W-:-:S03]  /*0fd0*/  IMAD.MOV.U32 R9, RZ, RZ, -0x1 ;  /* 0xffffffffff097424 */ /* 0x000fc600078e00ff */
[-C--:B0-----:R-:W-:Y:S02]  /*0fe0*/  SHF.R.U64 R20, R6, R10.reuse, R7 ;  /* 0x0000000a06147219 */ /* 0x081fe40000001207 */
[----:B------:R-:W-:Y:S02]  /*0ff0*/  I2FP.F32.U32 R6, R13 ;  /* 0x0000000d00067245 */ /* 0x000fe40000201000 */
[----:B------:R-:W0:Y:S01]  /*1000*/  LDC R22, c[0x0][0x658] ;  /* 0x00019600ff167b82 */ /* 0x000e220000000800 */
[----:B-1----:R-:W-:Y:S01]  /*1010*/  ISETP.NE.U32.AND P0, PT, R24, RZ, PT ;  /* 0x000000ff1800720c */ /* 0x002fe20003f05070 */
[----:B---3--:R-:W-:Y:S01]  /*1020*/  IMAD.MOV R8, RZ, RZ, -R3 ;  /* 0x000000ffff087224 */ /* 0x008fe200078e0a03 */
[----:B------:R-:W-:Y:S01]  /*1030*/  SHF.R.U32.HI R7, RZ, R10, R7 ;  /* 0x0000000aff077219 */ /* 0x000fe20000011607 */
[----:B------:R-:W-:Y:S01]  /*1040*/  FMUL R6, R6, UR5 ;  /* 0x0000000506067c20 */ /* 0x000fe20008400000 */
[----:B------:R-:W-:-:S03]  /*1050*/  ISETP.NE.AND.EX P0, PT, R25, RZ, PT, P0 ;  /* 0x000000ff1900720c */ /* 0x000fc60003f05300 */
[----:B------:R-:W1:Y:S01]  /*1060*/  LDC R18, c[0x0][0x148] ;  /* 0x00005200ff127b82 */ /* 0x000e620000000800 */
[----:B--2---:R-:W-:-:S07]  /*1070*/  IMAD R3, R5, R8, R4 ;  /* 0x0000000805037224 */ /* 0x004fce00078e0204 */
[----:B------:R-:W2:Y:S01]  /*1080*/  LDC R19, c[0x0][0x600] ;  /* 0x00018000ff137b82 */ /* 0x000ea20000000800 */
[-CC-:B----4-:R-:W-:Y:S02]  /*1090*/  SHF.R.U64 R30, R20, R14.reuse, R7.reuse ;  /* 0x0000000e141e7219 */ /* 0x190fe40000001207 */
[----:B------:R-:W-:Y:S01]  /*10a0*/  SHF.R.U32.HI R5, RZ, R14, R7 ;  /* 0x0000000eff057219 */ /* 0x000fe20000011607 */
[----:B------:R-:W-:Y:S01]  /*10b0*/  IMAD.MOV.U32 R7, RZ, RZ, 0x1 ;  /* 0x00000001ff077424 */ /* 0x000fe200078e00ff */
[----:B------:R3:W4:Y:S03]  /*10c0*/  F2I.U32.TRUNC.NTZ R14, R6 ;  /* 0x00000006000e7305 */ /* 0x000726000020f000 */
[----:B------:R-:W1:Y:S01]  /*10d0*/  LDC R21, c[0x0][0x648] ;  /* 0x00019200ff157b82 */ /* 0x000e620000000800 */
[-C--:B0-----:R-:W-:Y:S02]  /*10e0*/  SHF.L.U32 R4, R9, R22.reuse, RZ ;  /* 0x0000001609047219 */ /* 0x081fe400000006ff */
[----:B------:R-:W-:-:S02]  /*10f0*/  SHF.R.U64 R32, R30, R22, R5 ;  /* 0x000000161e207219 */ /* 0x000fc40000001205 */
[----:B------:R-:W-:Y:S02]  /*1100*/  LOP3.LUT R11, RZ, R4, RZ, 0x33, !PT ;  /* 0x00000004ff0b7212 */ /* 0x000fe400078e33ff */
[-C--:B------:R-:W-:Y:S01]  /*1110*/  SHF.R.U32.HI R5, RZ, R22.reuse, R5 ;  /* 0x00000016ff057219 */ /* 0x080fe20000011605 */
[----:B------:R-:W0:Y:S01]  /*1120*/  LDC R27, c[0x0][0x638] ;  /* 0x00018e00ff1b7b82 */ /* 0x000e220000000800 */
[----:B------:R-:W-:Y:S01]  /*1130*/  SHF.L.U32 R10, R7, R22, RZ ;  /* 0x00000016070a7219 */ /* 0x000fe200000006ff */
[----:B------:R-:W-:-:S06]  /*1140*/  IMAD.MOV.U32 R4, RZ, RZ, R32 ;  /* 0x000000ffff047224 */ /* 0x000fcc00078e0020 */
[----:B------:R-:W0:Y:S01]  /*1150*/  LDC R28, c[0x0][0x610] ;  /* 0x00018400ff1c7b82 */ /* 0x000e220000000800 */
[----:B---34-:R-:W-:Y:S05]  /*1160*/  @!P0 BRA `(.L_x_13) ;  /* 0x0000000000288947 */ /* 0x018fea0003800000 */
[----:B------:R-:W3:Y:S02]  /*1170*/  LDC R9, c[0x0][0x64c] ;  /* 0x00019300ff097b82 */ /* 0x000ee40000000800 */
[----:B---3--:R-:W-:-:S05]  /*1180*/  IADD3 R9, P0, R32, R9, RZ ;  /* 0x0000000920097210 */ /* 0x008fca0007f1e0ff */
        /* <DEDUP_REMOVED lines=8> */
.L_x_13:
[----:B-1----:R-:W-:Y:S01]  /*1210*/  SHF.R.U64 R4, R4, R21, R5 ;  /* 0x0000001504047219 */ /* 0x002fe20000001205 */
[----:B--2---:R-:W-:Y:S01]  /*1220*/  VIADD R5, R19, 0xffffffff ;  /* 0xffffffff13057836 */ /* 0x004fe20000000000 */
[----:B------:R-:W-:Y:S01]  /*1230*/  LOP3.LUT R11, R30, R11, RZ, 0xc0, !PT ;  /* 0x0000000b1e0b7212 */ /* 0x000fe200078ec0ff */
[----:B------:R-:W-:Y:S02]  /*1240*/  IMAD.MOV R14, RZ, RZ, -R14 ;  /* 0x000000ffff0e7224 */ /* 0x000fe400078e0a0e */
[----:B------:R-:W-:Y:S01]  /*1250*/  IMAD.MOV R6, RZ, RZ, -R4 ;  /* 0x000000ffff067224 */ /* 0x000fe200078e0a04 */
[----:B------:R-:W-:Y:S01]  /*1260*/  LOP3.LUT R5, R20, R5, RZ, 0xc0, !PT ;  /* 0x0000000514057212 */ /* 0x000fe200078ec0ff */
[----:B------:R-:W-:Y:S02]  /*1270*/  IMAD R10, R10, R4, R11 ;  /* 0x000000040a0a7224 */ /* 0x000fe400078e020b */
[----:B------:R-:W-:Y:S02]  /*1280*/  @P2 IMAD R3, R18, R14, R13 ;  /* 0x0000000e12032224 */ /* 0x000fe400078e020d */
[----:B0-----:R-:W-:-:S02]  /*1290*/  IMAD R4, R6, R27, R32 ;  /* 0x0000001b06047224 */ /* 0x001fc400078e0220 */
[----:B------:R-:W-:Y:S02]  /*12a0*/  IMAD R22, R10, R28, R3 ;  /* 0x0000001c0a167224 */ /* 0x000fe400078e0203 */
[----:B------:R-:W-:Y:S02]  /*12b0*/  IMAD R5, R4, R19, R5 ;  /* 0x0000001304057224 */ /* 0x000fe400078e0205 */
[----:B------:R-:W-:Y:S02]  /*12c0*/  IMAD.MOV.U32 R3, RZ, RZ, 0x1 ;  /* 0x00000001ff037424 */ /* 0x000fe400078e00ff */
[----:B------:R-:W-:Y:S01]  /*12d0*/  IMAD.MOV.U32 R19, RZ, RZ, R29 ;  /* 0x000000ffff137224 */ /* 0x000fe200078e001d */
[----:B------:R-:W-:Y:S02]  /*12e0*/  SEL R18, R5, R22, !P2 ;  /* 0x0000001605127207 */ /* 0x000fe40005000000 */
[----:B------:R-:W-:-:S07]  /*12f0*/  SEL R22, R22, R5, !P2 ;  /* 0x0000000516167207 */ /* 0x000fce0005000000 */
.L_x_11:
[----:B------:R-:W-:Y:S05]  /*1300*/  @!P1 BRA `(.L_x_14) ;  /* 0x00000040005c9947 */ /* 0x000fea0003800000 */
[----:B------:R-:W-:-:S06]  /*1310*/  UISETP.GT.U32.AND UP0, UPT, UR12, 0x1, UPT ;  /* 0x000000010c00788c */ /* 0x000fcc000bf04070 */
[----:B------:R-:W-:-:S13]  /*1320*/  PLOP3.LUT P0, PT, PT, PT, UP0, 0x80, 0x0 ;  /* 0x000000000000781c */ /* 0x000fda0003f0f008 */
[----:B------:R-:W-:Y:S05]  /*1330*/  @P0 EXIT ;  /* 0x000000000000094d */ /* 0x000fea0003800000 */
.L_x_15:
[----:B------:R-:W-:-:S08]  /*1340*/  NOP ;  /* 0x0000000000007918 */ /* 0x000fd00000000000 */
[----:B------:R-:W0:Y:S02]  /*1350*/  USETMAXREG.TRY_ALLOC.CTAPOOL UP0, 0xe8 ;  /* 0x000000e8000079c8 */ /* 0x000e240008000600 */
[----:B0-----:R-:W-:-:S13]  /*1360*/  PLOP3.LUT P0, PT, PT, PT, UP0, 0x80, 0x0 ;  /* 0x000000000000781c */ /* 0x001fda0003f0f008 */
[----:B------:R-:W-:Y:S05]  /*1370*/  @!P0 BRA `(.L_x_15) ;  /* 0xfffffffc00f08947 */ /* 0x000fea000383ffff */
[----:B------:R-:W-:-:S13]  /*1380*/  LOP3.LUT P0, RZ, R3, 0xff, RZ, 0xc0, !PT ;  /* 0x000000ff03ff7812 */ /* 0x000fda000780c0ff */
[----:B------:R-:W-:Y:S05]  /*1390*/  @!P0 EXIT ;  /* 0x000000000000894d */ /* 0x000fea0003800000 */
[----:B------:R-:W-:Y:S01]  /*13a0*/  SHF.R.S32.HI R0, RZ, 0x1f, R23 ;  /* 0x0000001fff007819 */ /* 0x000fe20000011417 */
[----:B------:R-:W-:Y:S01]  /*13b0*/  VIADD R12, R12, 0xffffffff ;  /* 0xffffffff0c0c7836 */ /* 0x000fe20000000000 */
[----:B------:R-:W0:Y:S01]  /*13c0*/  S2UR UR4, SR_CgaCtaId ;  /* 0x00000000000479c3 */ /* 0x000e220000008800 */
[----:B------:R-:W-:Y:S01]  /*13d0*/  UMOV UR39, 0x400 ;  /* 0x0000040000277882 */ /* 0x000fe20000000000 */
[----:B------:R-:W-:Y:S01]  /*13e0*/  LEA.HI R3, R0, R23, RZ, 0x2 ;  /* 0x0000001700037211 */ /* 0x000fe200078f10ff */
[----:B------:R-:W-:Y:S01]  /*13f0*/  ULOP3.LUT UR38, UR49, 0x1, URZ, 0xfc, !UPT ;  /* 0x0000000131267892 */ /* 0x000fe2000f8efc3f */
[----:B------:R-:W-:Y:S01]  /*1400*/  R2UR UR40, R12 ;  /* 0x000000000c2872ca */ /* 0x000fe200000e0000 */
[----:B------:R-:W-:Y:S01]  /*1410*/  UIADD3 UR41, UR46, -0x1, URZ ;  /* 0xffffffff2e297890 */ /* 0x000fe2000fffe03f */
[--C-:B------:R-:W-:Y:S01]  /*1420*/  SHF.R.S32.HI R58, RZ, 0x2, R3.reuse ;  /* 0x00000002ff3a7819 */ /* 0x100fe20000011403 */
[----:B------:R-:W-:Y:S01]  /*1430*/  USHF.L.U32 UR43, UR46, 0x1, URZ ;  /* 0x000000012e2b7899 */ /* 0x000fe2000800063f */
[----:B------:R-:W-:-:S02]  /*1440*/  SHF.R.S32.HI R5, RZ, 0x1f, R3 ;  /* 0x0000001fff057819 */ /* 0x000fc40000011403 */
[----:B------:R-:W-:Y:S02]  /*1450*/  LOP3.LUT R60, R3, 0xfffffffc, RZ, 0xc0, !PT ;  /* 0xfffffffc033c7812 */ /* 0x000fe400078ec0ff */
[----:B------:R-:W-:Y:S02]  /*1460*/  LEA.HI R5, R5, R58, RZ, 0x3 ;  /* 0x0000003a05057211 */ /* 0x000fe400078f18ff */
[----:B------:R-:W-:Y:S01]  /*1470*/  LEA.HI R0, R0, R23, RZ, 0x5 ;  /* 0x0000001700007211 */ /* 0x000fe200078f28ff */
[----:B------:R-:W-:Y:S01]  /*1480*/  IMAD.IADD R60, R23, 0x1, -R60 ;  /* 0x00000001173c7824 */ /* 0x000fe200078e0a3c */
[----:B------:R-:W-:Y:S01]  /*1490*/  LOP3.LUT R5, R5, 0xfffffff8, RZ, 0xc0, !PT ;  /* 0xfffffff805057812 */ /* 0x000fe200078ec0ff */
[----:B------:R-:W-:Y:S01]  /*14a0*/  USHF.L.U32 UR40, UR40, 0x3, URZ ;  /* 0x0000000328287899 */ /* 0x000fe2000800063f */
[----:B------:R-:W-:Y:S02]  /*14b0*/  SHF.R.S32.HI R7, RZ, 0x5, R0 ;  /* 0x00000005ff077819 */ /* 0x000fe40000011400 */
[----:B------:R-:W-:Y:S01]  /*14c0*/  ISETP.NE.AND P0, PT, R12, RZ, PT ;  /* 0x000000ff0c00720c */ /* 0x000fe20003f05270 */
[----:B------:R-:W-:-:S02]  /*14d0*/  IMAD.IADD R58, R58, 0x1, -R5 ;  /* 0x000000013a3a7824 */ /* 0x000fc400078e0a05 */
[----:B------:R-:W-:Y:S01]  /*14e0*/  IMAD.U32 R62, RZ, RZ, UR40 ;  /* 0x00000028ff3e7e24 */ /* 0x000fe2000f8e00ff */
[----:B0-----:R-:W-:Y:S01]  /*14f0*/  ULEA UR39, UR4, UR39, 0x18 ;  /* 0x0000002704277291 */ /* 0x001fe2000f8ec03f */
[C---:B------:R-:W-:Y:S01]  /*1500*/  IMAD R0, R7.reuse, 0x40, R60 ;  /* 0x0000004007007824 */ /* 0x040fe200078e023c */
[--C-:B------:R-:W-:Y:S01]  /*1510*/  SHF.R.S32.HI R3, RZ, 0x1f, R58.reuse ;  /* 0x0000001fff037819 */ /* 0x100fe2000001143a */
[--C-:B------:R-:W-:Y:S01]  /*1520*/  IMAD R64, R7, -0x10, -R58.reuse ;  /* 0xfffffff007407824 */ /* 0x100fe200078e0a3a */
[----:B------:R-:W-:Y:S01]  /*1530*/  SHF.R.S32.HI R59, RZ, 0x1f, R58 ;  /* 0x0000001fff3b7819 */ /* 0x000fe2000001143a */
[----:B------:R-:W-:Y:S01]  /*1540*/  ULDC UR4, c[0x0][0x284] ;  /* 0x0000a10000047ab9 */ /* 0x000fe20000000800 */
[----:B------:R-:W-:Y:S01]  /*1550*/  LEA.HI R3, R3, R58, RZ, 0x2 ;  /* 0x0000003a03037211 */ /* 0x000fe200078f10ff */
[----:B------:R-:W-:Y:S01]  /*1560*/  UIADD3 UR42, UR39, 0xf0, URZ ;  /* 0x000000f0272a7890 */ /* 0x000fe2000fffe03f */
[----:B------:R-:W-:Y:S01]  /*1570*/  LOP3.LUT R63, R62, 0x8, RZ, 0xc0, !PT ;  /* 0x000000083e3f7812 */ /* 0x000fe200078ec0ff */
[----:B------:R-:W-:Y:S01]  /*1580*/  VIADD R64, R64, UR4 ;  /* 0x0000000440407c36 */ /* 0x000fe20008000000 */
[C---:B------:R-:W-:Y:S01]  /*1590*/  LOP3.LUT R5, R3.reuse, 0xfffffffc, RZ, 0xc0, !PT ;  /* 0xfffffffc03057812 */ /* 0x040fe200078ec0ff */
[----:B------:R-:W-:Y:S01]  /*15a0*/  UIADD3 UR44, UR40, UR42, URZ ;  /* 0x0000002a282c7290 */ /* 0x000fe2000fffe03f */
[----:B------:R-:W-:-:S02]  /*15b0*/  LOP3.LUT R61, R3, 0x4, RZ, 0xc0, !PT ;  /* 0x00000004033d7812 */ /* 0x000fc400078ec0ff */
[----:B------:R-:W-:Y:S01]  /*15c0*/  LOP3.LUT P1, RZ, R3, 0x4, RZ, 0xc0, !PT ;  /* 0x0000000403ff7812 */ /* 0x000fe2000782c0ff */
[----:B------:R-:W-:Y:S01]  /*15d0*/  IMAD.IADD R5, R58, 0x1, -R5 ;  /* 0x000000013a057824 */ /* 0x000fe200078e0a05 */
[----:B------:R-:W-:Y:S01]  /*15e0*/  SEL R65, RZ, 0x1, P0 ;  /* 0x00000001ff417807 */ /* 0x000fe20000000000 */
[----:B------:R-:W-:Y:S01]  /*15f0*/  IMAD.WIDE R58, R7, 0x10, R58 ;  /* 0x00000010073a7825 */ /* 0x000fe200078e023a */
[----:B------:R-:W-:Y:S02]  /*1600*/  P2R R68, PR, RZ, 0x2 ;  /* 0x00000002ff447803 */ /* 0x000fe40000000000 */
[----:B------:R-:W-:Y:S01]  /*1610*/  LOP3.LUT R62, R62, 0x8, RZ, 0xc, !PT ;  /* 0x000000083e3e7812 */ /* 0x000fe200078e0cff */
[----:B------:R-:W-:Y:S01]  /*1620*/  IMAD.U32 R0, R0, 0x8, R5 ;  /* 0x0000000800007824 */ /* 0x000fe200078e0005 */
[----:B------:R-:W-:-:S03]  /*1630*/  LOP3.LUT R63, R63, 0x18, RZ, 0x3c, !PT ;  /* 0x000000183f3f7812 */ /* 0x000fc600078e3cff */
[----:B------:R-:W-:-:S07]  /*1640*/  IMAD.IADD R61, R61, 0x1, R0 ;  /* 0x000000013d3d7824 */ /* 0x000fce00078e0200 */
.L_x_110:
[----:B------:R-:W-:Y:S01]  /*1650*/  SHF.L.U32 R0, R65, 0x1f, RZ ;  /* 0x0000001f41007819 */ /* 0x000fe200000006ff */
[----:B------:R-:W-:-:S04]  /*1660*/  IMAD.U32 R67, RZ, RZ, UR42 ;  /* 0x0000002aff437e24 */ /* 0x000fc8000f8e00ff */
[----:B------:R-:W0:Y:S02]  /*1670*/  SYNCS.PHASECHK.TRANS64.TRYWAIT P0, [R67+UR40], R0 ;  /* 0x00000000430075a7 */ /* 0x000e240008000168 */
[----:B012-4-:R-:W-:Y:S05]  /*1680*/  @!P0 BRA `(.L_x_16) ;  /* 0x0000005800188947 */ /* 0x017fea0003800000 */
.L_x_144:
[----:B------:R-:W-:-:S04]  /*1690*/  UIADD3 UR4, UR39, 0x800, URZ ;  /* 0x0000080027047890 */ /* 0x000fc8000fffe03f */
[----:B------:R-:W-:-:S06]  /*16a0*/  ULOP3.LUT UP0, URZ, UR4, 0x9f, URZ, 0xc0, !UPT ;  /* 0x0000009f043f7892 */ /* 0x000fcc000f80c03f */
[----:B------:R-:W-:-:S13]  /*16b0*/  PLOP3.LUT P0, PT, PT, PT, UP0, 0x80, 0x0 ;  /* 0x000000000000781c */ /* 0x000fda0003f0f008 */
[----:B------:R-:W-:Y:S05]  /*16c0*/  @!P0 BRA `(.L_x_17) ;  /* 0x0000000000408947 */ /* 0x000fea0003800000 */
[----:B0-----:R-:W-:Y:S01]  /*16d0*/  MOV R0, 0x0 ;  /* 0x0000000000007802 */ /* 0x001fe20000000f00 */
[----:B------:R-:W-:Y:S01]  /*16e0*/  ULDC.64 UR4, c[0x4][0x70] ;  /* 0x01001c0000047ab9 */ /* 0x000fe20000000a00 */
[----:B------:R-:W-:Y:S01]  /*16f0*/  ULDC.64 UR6, c[0x4][0x8] ;  /* 0x0100020000067ab9 */ /* 0x000fe20000000a00 */
[----:B------:R-:W-:Y:S01]  /*1700*/  IMAD.U32 R4, RZ, RZ, UR4 ;  /* 0x00000004ff047e24 */ /* 0x000fe2000f8e00ff */
[----:B------:R0:W1:Y:S01]  /*1710*/  LDC.64 R14, c[0x4][R0] ;  /* 0x01000000000e7b82 */ /* 0x0000620000000a00 */
[----:B------:R-:W-:Y:S01]  /*1720*/  IMAD.U32 R5, RZ, RZ, UR5 ;  /* 0x00000005ff057e24 */ /* 0x000fe2000f8e00ff */
[----:B------:R-:W-:Y:S01]  /*1730*/  ULDC.64 UR4, c[0x4][0x78] ;  /* 0x01001e0000047ab9 */ /* 0x000fe20000000a00 */
[----:B------:R-:W-:Y:S02]  /*1740*/  IMAD.U32 R10, RZ, RZ, UR6 ;  /* 0x00000006ff0a7e24 */ /* 0x000fe4000f8e00ff */
[----:B------:R-:W-:Y:S02]  /*1750*/  IMAD.U32 R6, RZ, RZ, UR4 ;  /* 0x00000004ff067e24 */ /* 0x000fe4000f8e00ff */
[----:B------:R-:W-:-:S02]  /*1760*/  IMAD.U32 R7, RZ, RZ, UR5 ;  /* 0x00000005ff077e24 */ /* 0x000fc4000f8e00ff */
[----:B------:R-:W-:Y:S02]  /*1770*/  IMAD.U32 R11, RZ, RZ, UR7 ;  /* 0x00000007ff0b7e24 */ /* 0x000fe4000f8e00ff */
[----:B------:R-:W-:Y:S02]  /*1780*/  IMAD.MOV.U32 R8, RZ, RZ, 0x70 ;  /* 0x00000070ff087424 */ /* 0x000fe400078e00ff */
[----:B------:R-:W-:Y:S02]  /*1790*/  IMAD.MOV.U32 R12, RZ, RZ, 0x1 ;  /* 0x00000001ff0c7424 */ /* 0x000fe400078e00ff */
[----:B0-----:R-:W-:-:S07]  /*17a0*/  IMAD.MOV.U32 R13, RZ, RZ, RZ ;  /* 0x000000ffff0d7224 */ /* 0x001fce00078e00ff */
[----:B------:R-:W-:-:S07]  /*17b0*/  LEPC R20, `(.L_x_17) ;  /* 0x000000001014794e */ /* 0x000fce0000000000 */
[----:B-1---5:R-:W-:Y:S05]  /*17c0*/  CALL.ABS.NOINC R14 ;  /* 0x000000000e007343 */ /* 0x022fea0003c00000 */
.L_x_17:
[----:B------:R-:W-:-:S04]  /*17d0*/  IMAD.U32 R24, RZ, RZ, UR39 ;  /* 0x00000027ff187e24 */ /* 0x000fc8000f8e00ff */
[----:B------:R-:W-:-:S05]  /*17e0*/  VIADD R24, R24, 0x1c800 ;  /* 0x0001c80018187836 */ /* 0x000fca0000000000 */
[----:B------:R-:W-:-:S13]  /*17f0*/  LOP3.LUT P0, RZ, R24, 0x3ff, RZ, 0xc0, !PT ;  /* 0x000003ff18ff7812 */ /* 0x000fda000780c0ff */
[----:B------:R-:W-:Y:S05]  /*1800*/  @!P0 BRA `(.L_x_18) ;  /* 0x00000000007c8947 */ /* 0x000fea0003800000 */
[----:B------:R-:W-:Y:S01]  /*1810*/  MOV R23, 0x0 ;  /* 0x0000000000177802 */ /* 0x000fe20000000f00 */
[----:B------:R-:W-:Y:S01]  /*1820*/  ULDC.64 UR4, c[0x4][0x70] ;  /* 0x01001c0000047ab9 */ /* 0x000fe20000000a00 */
[----:B------:R-:W-:Y:S01]  /*1830*/  ULDC.64 UR6, c[0x4][0x78] ;  /* 0x01001e0000067ab9 */ /* 0x000fe20000000a00 */
[----:B------:R-:W-:Y:S01]  /*1840*/  IMAD.U32 R4, RZ, RZ, UR4 ;  /* 0x00000004ff047e24 */ /* 0x000fe2000f8e00ff */
[----:B------:R1:W2:Y:S01]  /*1850*/  LDC.64 R14, c[0x4][R23] ;  /* 0x01000000170e7b82 */ /* 0x0002a20000000a00 */
        /* <DEDUP_REMOVED lines=8> */
[----:B-1----:R-:W-:-:S07]  /*18e0*/  IMAD.MOV.U32 R13, RZ, RZ, RZ ;  /* 0x000000ffff0d7224 */ /* 0x002fce00078e00ff */
[----:B------:R-:W-:-:S07]  /*18f0*/  LEPC R20, `(.L_x_19) ;  /* 0x000000001014794e */ /* 0x000fce0000000000 */
[----:B0-2--5:R-:W-:Y:S05]  /*1900*/  CALL.ABS.NOINC R14 ;  /* 0x000000000e007343 */ /* 0x025fea0003c00000 */
.L_x_19:
[----:B------:R0:W1:Y:S01]  /*1910*/  LDC.64 R14, c[0x4][R23] ;  /* 0x01000000170e7b82 */ /* 0x0000620000000a00 */
[----:B------:R-:W-:Y:S01]  /*1920*/  ULDC.64 UR4, c[0x4][0x70] ;  /* 0x01001c0000047ab9 */ /* 0x000fe20000000a00 */
[----:B------:R-:W-:Y:S01]  /*1930*/  ULDC.64 UR6, c[0x4][0x10] ;  /* 0x0100040000067ab9 */ /* 0x000fe20000000a00 */
[----:B------:R-:W-:Y:S02]  /*1940*/  IMAD.U32 R4, RZ, RZ, UR4 ;  /* 0x00000004ff047e24 */ /* 0x000fe4000f8e00ff */
        /* <DEDUP_REMOVED lines=10> */
[----:B-1----:R-:W-:Y:S05]  /*19f0*/  CALL.ABS.NOINC R14 ;  /* 0x000000000e007343 */ /* 0x002fea0003c00000 */
.L_x_18:
[----:B0-----:R-:W-:Y:S01]  /*1a00*/  IMAD.U32 R0, RZ, RZ, UR38 ;  /* 0x00000026ff007e24 */ /* 0x001fe2000f8e00ff */
[----:B------:R-:W-:-:S04]  /*1a10*/  UMOV UR4, 0xffffffff ;  /* 0xffffffff00047882 */ /* 0x000fc80000000000 */
[----:B------:R-:W-:Y:S01]  /*1a20*/  ISETP.NE.AND P0, PT, R0, 0x3, PT ;  /* 0x000000030000780c */ /* 0x000fe20003f05270 */
[----:B------:R-:W-:-:S12]  /*1a30*/  BRA.DIV UR4, `(.L_x_20) ;  /* 0x0000005604447947 */ /* 0x000fd8000b800000 */
.L_x_146:
[----:B------:R-:W-:Y:S05]  /*1a40*/  @!P0 BRA `(.L_x_21) ;  /* 0x0000000000048947 */ /* 0x000fea0003800000 */
[----:B------:R-:W-:Y:S01]  /*1a50*/  BPT.TRAP 0x1 ;  /* 0x000000040000795c */ /* 0x000fe20000300000 */
.L_x_21:
[----:B------:R-:W-:Y:S02]  /*1a60*/  IMAD.U32 R3, RZ, RZ, UR36 ;  /* 0x00000024ff037e24 */ /* 0x000fe4000f8e00ff */
[----:B------:R-:W-:-:S03]  /*1a70*/  IMAD.U32 R0, RZ, RZ, UR37 ;  /* 0x00000025ff007e24 */ /* 0x000fc6000f8e00ff */
[----:B------:R-:W-:Y:S02]  /*1a80*/  LEA R3, R3, UR39, 0x3 ;  /* 0x0000002703037c11 */ /* 0x000fe4000f8e18ff */
[----:B------:R-:W-:-:S04]  /*1a90*/  SHF.L.U32 R0, R0, 0x1f, RZ ;  /* 0x0000001f00007819 */ /* 0x000fc800000006ff */
[----:B------:R0:W1:Y:S01]  /*1aa0*/  SYNCS.PHASECHK.TRANS64.TRYWAIT P1, [R3+URZ], R0 ;  /* 0x00000000030075a7 */ /* 0x000062000802017f */
[----:B------:R-:W-:Y:S05]  /*1ab0*/  @!P0 BRA `(.L_x_22) ;  /* 0x0000000000048947 */ /* 0x000fea0003800000 */
[----:B------:R-:W-:Y:S01]  /*1ac0*/  BPT.TRAP 0x1 ;  /* 0x000000040000795c */ /* 0x000fe20000300000 */
.L_x_22:
[----:B-1----:R-:W-:Y:S05]  /*1ad0*/  @P1 BRA `(.L_x_23) ;  /* 0x0000000000081947 */ /* 0x002fea0003800000 */
[----:B------:R-:W1:Y:S02]  /*1ae0*/  SYNCS.PHASECHK.TRANS64.TRYWAIT P1, [R3+URZ], R0 ;  /* 0x00000000030075a7 */ /* 0x000e64000802017f */
[----:B-1----:R-:W-:Y:S05]  /*1af0*/  @!P1 BRA `(.L_x_24) ;  /* 0x0000005400309947 */ /* 0x002fea0003800000 */
.L_x_23:
[----:B------:R-:W-:-:S04]  /*1b00*/  UIADD3 UR4, UR36, 0x1, URZ ;  /* 0x0000000124047890 */ /* 0x000fc8000fffe03f */
[----:B------:R-:W-:Y:S02]  /*1b10*/  UISETP.NE.AND UP0, UPT, UR4, 0xe, UPT ;  /* 0x0000000e0400788c */ /* 0x000fe4000bf05270 */
[----:B01----:R-:W-:Y:S02]  /*1b20*/  IMAD.U32 R0, RZ, RZ, UR4 ;  /* 0x00000004ff007e24 */ /* 0x003fe4000f8e00ff */
[----:B------:R-:W-:Y:S02]  /*1b30*/  USEL UR4, URZ, 0x1, UP0 ;  /* 0x000000013f047887 */ /* 0x000fe40008000000 */
[----:B------:R-:W-:Y:S02]  /*1b40*/  PLOP3.LUT P1, PT, PT, PT, UP0, 0x80, 0x0 ;  /* 0x000000000000781c */ /* 0x000fe40003f2f008 */
[----:B------:R-:W-:Y:S02]  /*1b50*/  ULOP3.LUT UR4, UR37, UR4, URZ, 0x3c, !UPT ;  /* 0x0000000425047292 */ /* 0x000fe4000f8e3c3f */
[----:B------:R-:W-:-:S04]  /*1b60*/  SEL R0, R0, RZ, P1 ;  /* 0x000000ff00007207 */ /* 0x000fc80000800000 */
[----:B------:R-:W-:Y:S01]  /*1b70*/  IMAD.U32 R9, RZ, RZ, UR4 ;  /* 0x00000004ff097e24 */ /* 0x000fe2000f8e00ff */
[----:B------:R-:W-:Y:S06]  /*1b80*/  @!P0 BRA `(.L_x_25) ;  /* 0x0000000000048947 */ /* 0x000fec0003800000 */
[----:B------:R-:W-:Y:S01]  /*1b90*/  BPT.TRAP 0x1 ;  /* 0x000000040000795c */ /* 0x000fe20000300000 */
.L_x_25:
[----:B------:R-:W-:Y:S01]  /*1ba0*/  IMAD.U32 R4, RZ, RZ, UR36 ;  /* 0x00000024ff047e24 */ /* 0x000fe2000f8e00ff */
[----:B------:R-:W-:Y:S02]  /*1bb0*/  ISETP.NE.AND P3, PT, R68, RZ, PT ;  /* 0x000000ff4400720c */ /* 0x000fe40003f65270 */
[----:B------:R-:W-:Y:S01]  /*1bc0*/  SHF.L.U32 R8, R9, 0x1f, RZ ;  /* 0x0000001f09087819 */ /* 0x000fe200000006ff */
[----:B------:R-:W-:Y:S01]  /*1bd0*/  IMAD R3, R4, 0x800, R61 ;  /* 0x0000080004037824 */ /* 0x000fe200078e023d */
[----:B------:R-:W-:-:S04]  /*1be0*/  ISETP.NE.AND P2, PT, RZ, UR41, PT ;  /* 0x00000029ff007c0c */ /* 0x000fc8000bf45270 */
[----:B------:R-:W-:Y:S02]  /*1bf0*/  LEA R4, R3, UR39, 0x2 ;  /* 0x0000002703047c11 */ /* 0x000fe4000f8e10ff */
[----:B------:R-:W-:-:S03]  /*1c00*/  LEA R3, R0, UR39, 0x3 ;  /* 0x0000002700037c11 */ /* 0x000fc6000f8e18ff */
[C---:B------:R-:W-:Y:S01]  /*1c10*/  VIADD R6, R4.reuse, 0x800 ;  /* 0x0000080004067836 */ /* 0x040fe20000000000 */
[----:B------:R0:W1:Y:S01]  /*1c20*/  SYNCS.PHASECHK.TRANS64.TRYWAIT P1, [R3+URZ], R8 ;  /* 0x00000008030075a7 */ /* 0x000062000802017f */
[----:B------:R-:W-:Y:S01]  /*1c30*/  VIADD R5, R4, 0x890 ;  /* 0x0000089004057836 */ /* 0x000fe20000000000 */
[----:B------:R0:W2:Y:S01]  /*1c40*/  LDS R72, [R4+0x800] ;  /* 0x0008000004487984 */ /* 0x0000a20000000800 */
[----:B------:R-:W-:-:S07]  /*1c50*/  @P3 VIADD R5, R6, 0x70 ;  /* 0x0000007006053836 */ /* 0x000fce0000000000 */
[----:B------:R-:W-:Y:S05]  /*1c60*/  WARPSYNC.ALL ;  /* 0x0000000000007948 */ /* 0x000fea0003800000 */
[----:B------:R-:W-:Y:S04]  /*1c70*/  LDS R73, [R4+0xc00] ;  /* 0x000c000004497984 */ /* 0x000fe80000000800 */
[----:B------:R-:W-:Y:S04]  /*1c80*/  LDS R76, [R4+0x900] ;  /* 0x00090000044c7984 */ /* 0x000fe80000000800 */
[----:B------:R-:W-:Y:S04]  /*1c90*/  LDS R77, [R4+0xd00] ;  /* 0x000d0000044d7984 */ /* 0x000fe80000000800 */
[----:B------:R-:W-:Y:S04]  /*1ca0*/  LDS R74, [R5] ;  /* 0x00000000054a7984 */ /* 0x000fe80000000800 */
[----:B------:R-:W2:Y:S04]  /*1cb0*/  LDS R75, [R5+0x400] ;  /* 0x00040000054b7984 */ /* 0x000ea80000000800 */
[----:B------:R-:W-:Y:S04]  /*1cc0*/  LDS R78, [R5+0x100] ;  /* 0x00010000054e7984 */ /* 0x000fe80000000800 */
[----:B------:R-:W3:Y:S01]  /*1cd0*/  LDS R79, [R5+0x500] ;  /* 0x00050000054f7984 */ /* 0x000ee20000000800 */
[----:B------:R-:W-:Y:S01]  /*1ce0*/  R2UR UR4, R24 ;  /* 0x00000000180472ca */ /* 0x000fe200000e0000 */
[----:B------:R-:W-:Y:S01]  /*1cf0*/  UMOV UR7, 0x40000040 ;  /* 0x4000004000077882 */ /* 0x000fe20000000000 */
[----:B--2---:R-:W-:-:S11]  /*1d00*/  WARPGROUP.ARRIVE ;  /* 0x00000000000079c5 */ /* 0x004fd60000000000 */
[----:B------:R-:W-:-:S04]  /*1d10*/  USHF.R.U32.HI UR4, URZ, 0x4, UR4 ;  /* 0x000000043f047899 */ /* 0x000fc80008011604 */
[----:B------:R-:W-:-:S04]  /*1d20*/  ULOP3.LUT UR4, UR4, 0x3fff, URZ, 0xc0, !UPT ;  /* 0x00003fff04047892 */ /* 0x000fc8000f8ec03f */
[----:B------:R-:W-:-:S04]  /*1d30*/  ULOP3.LUT UR8, UR4, 0x10000, URZ, 0xfc, !UPT ;  /* 0x0001000004087892 */ /* 0x000fc8000f8efc3f */
[----:B------:R-:W-:-:S07]  /*1d40*/  ULEA UR4, UR36, UR8, 0x9 ;  /* 0x0000000824047291 */ /* 0x000fce000f8e483f */
[----:B------:R-:W-:Y:S02]  /*1d50*/  UMOV UR6, UR4 ;  /* 0x0000000400067c82 */ /* 0x000fe40008000000 */
[----:B------:R-:W-:Y:S01]  /*1d60*/  HGMMA.64x64x8.F32.TF32 R24, R72, gdesc[UR4], RZ, !UPT, gsb0 ;  /* 0x04e0000448187df0 */ /* 0x000fe2000c0028ff */
[----:B------:R-:W-:Y:S01]  /*1d70*/  UIADD3 UR6, UR4, 0x2, URZ ;  /* 0x0000000204067890 */ /* 0x000fe2000fffe03f */
[----:B------:R-:W-:Y:S01]  /*1d80*/  UMOV UR7, 0x40000040 ;  /* 0x4000004000077882 */ /* 0x000fe20000000000 */
[----:B------:R-:W-:Y:S02]  /*1d90*/  WARPGROUP.DEPBAR.LE gsb0, 0x0 ;  /* 0x00008000000079c5 */ /* 0x000fe40000010000 */
[----:B---3--:R-:W-:-:S06]  /*1da0*/  WARPGROUP.ARRIVE ;  /* 0x00000000000079c5 */ /* 0x008fcc0000000000 */
[----:B------:R-:W-:Y:S01]  /*1db0*/  HGMMA.64x64x8.F32.TF32 R24, R76, gdesc[UR4], R24, gsb0 ;  /* 0x04e000044c187df0 */ /* 0x000fe20008002818 */
[----:B------:R-:W-:Y:S01]  /*1dc0*/  UIADD3 UR6, UR4, 0x4, URZ ;  /* 0x0000000404067890 */ /* 0x000fe2000fffe03f */
[----:B------:R-:W-:Y:S01]  /*1dd0*/  UMOV UR7, 0x40000040 ;  /* 0x4000004000077882 */ /* 0x000fe20000000000 */
[----:B------:R-:W-:Y:S02]  /*1de0*/  WARPGROUP.DEPBAR.LE gsb0, 0x0 ;  /* 0x00008000000079c5 */ /* 0x000fe40000010000 */
[----:B------:R-:W-:Y:S04]  /*1df0*/  LDS R72, [R4+0xa00] ;  /* 0x000a000004487984 */ /* 0x000fe80000000800 */
[----:B------:R-:W-:Y:S04]  /*1e00*/  LDS R73, [R4+0xe00] ;  /* 0x000e000004497984 */ /* 0x000fe80000000800 */
[----:B------:R-:W-:Y:S04]  /*1e10*/  LDS R74, [R5+0x200] ;  /* 0x00020000054a7984 */ /* 0x000fe80000000800 */
[----:B------:R-:W2:Y:S02]  /*1e20*/  LDS R75, [R5+0x600] ;  /* 0x00060000054b7984 */ /* 0x000ea40000000800 */
[----:B--2---:R-:W-:-:S06]  /*1e30*/  WARPGROUP.ARRIVE ;  /* 0x00000000000079c5 */ /* 0x004fcc0000000000 */
        /* <DEDUP_REMOVED lines=9> */
[----:B------:R-:W-:Y:S03]  /*1ed0*/  HGMMA.64x64x8.F32.TF32 R24, R76, gdesc[UR4], R24, gsb0 ;  /* 0x04e000044c187df0 */ /* 0x000fe60008002818 */
[----:B------:R-:W-:Y:S02]  /*1ee0*/  WARPGROUP.DEPBAR.LE gsb0, 0x0 ;  /* 0x00008000000079c5 */ /* 0x000fe40000010000 */
[----:B------:R-:W-:Y:S05]  /*1ef0*/  @!P2 BRA `(.L_x_26) ;  /* 0x000000080090a947 */ /* 0x000fea0003800000 */
[----:B------:R-:W-:Y:S05]  /*1f00*/  @!P0 BRA `(.L_x_27) ;  /* 0x0000000000048947 */ /* 0x000fea0003800000 */
[----:B------:R-:W-:Y:S01]  /*1f10*/  BPT.TRAP 0x1 ;  /* 0x000000040000795c */ /* 0x000fe20000300000 */
.L_x_27:
[----:B------:R-:W-:-:S04]  /*1f20*/  IMAD.SHL.U32 R6, R0, 0x800, RZ ;  /* 0x0000080000067824 */ /* 0x000fc800078e00ff */
[----:B0-----:R-:W-:-:S05]  /*1f30*/  IMAD.IADD R4, R61, 0x1, R6 ;  /* 0x000000013d047824 */ /* 0x001fca00078e0206 */
[----:B------:R-:W-:-:S05]  /*1f40*/  LEA R4, R4, UR39, 0x2 ;  /* 0x0000002704047c11 */ /* 0x000fca000f8e10ff */
[C---:B------:R-:W-:Y:S02]  /*1f50*/  VIADD R7, R4.reuse, 0x800 ;  /* 0x0000080004077836 */ /* 0x040fe40000000000 */
[----:B------:R-:W-:Y:S02]  /*1f60*/  VIADD R5, R4, 0x890 ;  /* 0x0000089004057836 */ /* 0x000fe40000000000 */
[----:B------:R-:W-:Y:S01]  /*1f70*/  @P3 VIADD R5, R7, 0x70 ;  /* 0x0000007007053836 */ /* 0x000fe20000000000 */
[----:B-1----:R-:W-:Y:S06]  /*1f80*/  @P1 BRA `(.L_x_28) ;  /* 0x0000000000081947 */ /* 0x002fec0003800000 */
[----:B------:R-:W0:Y:S02]  /*1f90*/  SYNCS.PHASECHK.TRANS64.TRYWAIT P1, [R3+URZ], R8 ;  /* 0x00000008030075a7 */ /* 0x000e24000802017f */
[----:B0-----:R-:W-:Y:S05]  /*1fa0*/  @!P1 BRA `(.L_x_29) ;  /* 0x0000005000189947 */ /* 0x001fea0003800000 */
.L_x_28:
[----:B0-----:R-:W0:Y:S01]  /*1fb0*/  LDC R3, c[0x0][0x28c] ;  /* 0x0000a300ff037b82 */ /* 0x001e220000000800 */
[----:B------:R1:W2:Y:S01]  /*1fc0*/  LDS R72, [R4+0x800] ;  /* 0x0008000004487984 */ /* 0x0002a20000000800 */
[----:B------:R-:W-:-:S03]  /*1fd0*/  UMOV UR4, UR36 ;  /* 0x0000002400047c82 */ /* 0x000fc60008000000 */
[----:B------:R1:W3:Y:S04]  /*1fe0*/  LDS R73, [R4+0xc00] ;  /* 0x000c000004497984 */ /* 0x0002e80000000800 */
[----:B------:R1:W4:Y:S04]  /*1ff0*/  LDS R74, [R5] ;  /* 0x00000000054a7984 */ /* 0x0003280000000800 */
[----:B------:R1:W1:Y:S01]  /*2000*/  LDS R75, [R5+0x400] ;  /* 0x00040000054b7984 */ /* 0x0002620000000800 */
[----:B0-----:R-:W-:-:S13]  /*2010*/  ISETP.GE.AND P1, PT, R3, 0x41, PT ;  /* 0x000000410300780c */ /* 0x001fda0003f26270 */
[----:B-1234-:R-:W-:Y:S05]  /*2020*/  @!P1 BRA `(.L_x_30) ;  /* 0x0000000400649947 */ /* 0x01efea0003800000 */
[----:B------:R-:W-:Y:S01]  /*2030*/  R2UR UR10, R0 ;  /* 0x00000000000a72ca */ /* 0x000fe200000e0000 */
[----:B------:R-:W-:Y:S01]  /*2040*/  IMAD.U32 R3, RZ, RZ, UR41 ;  /* 0x00000029ff037e24 */ /* 0x000fe2000f8e00ff */
[----:B------:R-:W-:-:S13]  /*2050*/  UMOV UR4, UR36 ;  /* 0x0000002400047c82 */ /* 0x000fda0008000000 */
.L_x_38:
[----:B------:R-:W-:-:S04]  /*2060*/  UIADD3 UR5, UR10, 0x1, URZ ;  /* 0x000000010a057890 */ /* 0x000fc8000fffe03f */
[----:B------:R-:W-:-:S04]  /*2070*/  UISETP.NE.AND UP0, UPT, UR5, 0xe, UPT ;  /* 0x0000000e0500788c */ /* 0x000fc8000bf05270 */
[----:B------:R-:W-:Y:S02]  /*2080*/  USEL UR6, URZ, 0x1, UP0 ;  /* 0x000000013f067887 */ /* 0x000fe40008000000 */
[----:B------:R-:W-:-:S04]  /*2090*/  USEL UR5, UR5, URZ, UP0 ;  /* 0x0000003f05057287 */ /* 0x000fc80008000000 */
[----:B------:R-:W-:Y:S02]  /*20a0*/  LOP3.LUT R9, R9, UR6, RZ, 0x3c, !PT ;  /* 0x0000000609097c12 */ /* 0x000fe4000f8e3cff */
[----:B------:R-:W-:Y:S01]  /*20b0*/  IMAD.U32 R0, RZ, RZ, UR5 ;  /* 0x00000005ff007e24 */ /* 0x000fe2000f8e00ff */
[----:B0-----:R-:W-:Y:S06]  /*20c0*/  @!P0 BRA `(.L_x_31) ;  /* 0x0000000000048947 */ /* 0x001fec0003800000 */
[----:B------:R-:W-:Y:S01]  /*20d0*/  BPT.TRAP 0x1 ;  /* 0x000000040000795c */ /* 0x000fe20000300000 */
.L_x_31:
[----:B------:R-:W-:Y:S01]  /*20e0*/  LEA R7, R0, UR39, 0x3 ;  /* 0x0000002700077c11 */ /* 0x000fe2000f8e18ff */
[----:B------:R-:W-:Y:S01]  /*20f0*/  ULEA UR9, UR10, UR8, 0x9 ;  /* 0x000000080a097291 */ /* 0x000fe2000f8e483f */
[----:B------:R-:W-:Y:S01]  /*2100*/  SHF.L.U32 R8, R9, 0x1f, RZ ;  /* 0x0000001f09087819 */ /* 0x000fe200000006ff */
[----:B------:R-:W-:Y:S01]  /*2110*/  UMOV UR7, 0x40000040 ;  /* 0x4000004000077882 */ /* 0x000fe20000000000 */
[----:B------:R-:W-:Y:S01]  /*2120*/  IMAD.U32 R4, RZ, RZ, UR10 ;  /* 0x0000000aff047e24 */ /* 0x000fe2000f8e00ff */
[----:B------:R-:W-:Y:S01]  /*2130*/  ISETP.NE.AND P3, PT, R68, RZ, PT ;  /* 0x000000ff4400720c */ /* 0x000fe20003f65270 */
[----:B------:R0:W1:Y:S01]  /*2140*/  SYNCS.PHASECHK.TRANS64.TRYWAIT P1, [R7+URZ], R8 ;  /* 0x00000008070075a7 */ /* 0x000062000802017f */
[----:B------:R-:W-:Y:S01]  /*2150*/  WARPGROUP.ARRIVE ;  /* 0x00000000000079c5 */ /* 0x000fe20000000000 */
[----:B------:R-:W-:Y:S01]  /*2160*/  UMOV UR6, UR9 ;  /* 0x0000000900067c82 */ /* 0x000fe20008000000 */
[----:B------:R-:W-:-:S04]  /*2170*/  IMAD R4, R4, 0x800, R61 ;  /* 0x0000080004047824 */ /* 0x000fc800078e023d */
[----:B------:R-:W-:Y:S01]  /*2180*/  HGMMA.64x64x8.F32.TF32 R24, R72, gdesc[UR4], R24, gsb0 ;  /* 0x04e0000448187df0 */ /* 0x000fe20008002818 */
[----:B------:R-:W-:Y:S01]  /*2190*/  LEA R6, R4, UR39, 0x2 ;  /* 0x0000002704067c11 */ /* 0x000fe2000f8e10ff */
[----:B------:R-:W-:Y:S01]  /*21a0*/  UIADD3 UR6, UR9, 0x2, URZ ;  /* 0x0000000209067890 */ /* 0x000fe2000fffe03f */
[----:B------:R-:W-:-:S03]  /*21b0*/  UMOV UR7, 0x40000040 ;  /* 0x4000004000077882 */ /* 0x000fc60000000000 */
[C---:B------:R-:W-:Y:S02]  /*21c0*/  VIADD R4, R6.reuse, 0x900 ;  /* 0x0000090006047836 */ /* 0x040fe40000000000 */
[----:B------:R-:W-:Y:S02]  /*21d0*/  VIADD R5, R6, 0x990 ;  /* 0x0000099006057836 */ /* 0x000fe40000000000 */
[----:B------:R-:W-:Y:S01]  /*21e0*/  @P3 VIADD R5, R4, 0x70 ;  /* 0x0000007004053836 */ /* 0x000fe20000000000 */
[----:B------:R-:W-:Y:S02]  /*21f0*/  WARPGROUP.DEPBAR.LE gsb0, 0x0 ;  /* 0x00008000000079c5 */ /* 0x000fe40000010000 */
[----:B------:R-:W-:Y:S04]  /*2200*/  LDS R76, [R6+0x900] ;  /* 0x00090000064c7984 */ /* 0x000fe80000000800 */
[----:B------:R-:W-:Y:S04]  /*2210*/  LDS R77, [R6+0xd00] ;  /* 0x000d0000064d7984 */ /* 0x000fe80000000800 */
[----:B------:R-:W-:Y:S04]  /*2220*/  LDS R78, [R5] ;  /* 0x00000000054e7984 */ /* 0x000fe80000000800 */
[----:B------:R-:W2:Y:S02]  /*2230*/  LDS R79, [R5+0x400] ;  /* 0x00040000054f7984 */ /* 0x000ea40000000800 */
[----:B--2---:R-:W-:-:S06]  /*2240*/  WARPGROUP.ARRIVE ;  /* 0x00000000000079c5 */ /* 0x004fcc0000000000 */
[----:B------:R-:W-:Y:S03]  /*2250*/  HGMMA.64x64x8.F32.TF32 R24, R76, gdesc[UR4], R24, gsb0 ;  /* 0x04e000044c187df0 */ /* 0x000fe60008002818 */
[----:B------:R-:W-:Y:S02]  /*2260*/  WARPGROUP.DEPBAR.LE gsb0, 0x0 ;  /* 0x00008000000079c5 */ /* 0x000fe40000010000 */
[----:B------:R0:W2:Y:S04]  /*2270*/  LDS R72, [R6+0xa00] ;  /* 0x000a000006487984 */ /* 0x0000a80000000800 */
[----:B------:R0:W3:Y:S04]  /*2280*/  LDS R73, [R6+0xe00] ;  /* 0x000e000006497984 */ /* 0x0000e80000000800 */
[----:B------:R0:W4:Y:S04]  /*2290*/  LDS R74, [R5+0x100] ;  /* 0x00010000054a7984 */ /* 0x0001280000000800 */
[----:B------:R0:W0:Y:S01]  /*22a0*/  LDS R75, [R5+0x500] ;  /* 0x00050000054b7984 */ /* 0x0000220000000800 */
[----:B-1----:R-:W-:Y:S05]  /*22b0*/  @!P0 BRA `(.L_x_32) ;  /* 0x0000000000048947 */ /* 0x002fea0003800000 */
[----:B------:R-:W-:Y:S01]  /*22c0*/  BPT.TRAP 0x1 ;  /* 0x000000040000795c */ /* 0x000fe20000300000 */
.L_x_32:
[----:B------:R-:W-:Y:S02]  /*22d0*/  UISETP.GT.U32.AND UP0, UPT, UR49, 0x1, UPT ;  /* 0x000000013100788c */ /* 0x000fe4000bf04070 */
[----:B------:R-:W-:-:S04]  /*22e0*/  ULEA UR5, UR4, UR39, 0x3 ;  /* 0x0000002704057291 */ /* 0x000fc8000f8e183f */
[----:B------:R-:W-:Y:S01]  /*22f0*/  UIADD3 UR5, UR5, 0x70, URZ ;  /* 0x0000007005057890 */ /* 0x000fe2000fffe03f */
[----:B------:R-:W-:-:S03]  /*2300*/  PLOP3.LUT P2, PT, PT, PT, UP0, 0x80, 0x0 ;  /* 0x000000000000781c */ /* 0x000fc60003f4f008 */
[----:B------:R-:W-:-:S09]  /*2310*/  UPRMT UR5, URZ, 0x654, UR5 ;  /* 0x000006543f057896 */ /* 0x000fd20008000005 */
[----:B------:R-:W-:Y:S01]  /*2320*/  SYNCS.ARRIVE.TRANS64.RED.A1T0 RZ, [UR5], RZ ;  /* 0x000000ffffff79a7 */ /* 0x000fe20008100405 */
[----:B------:R-:W-:Y:S05]  /*2330*/  @P2 BRA `(.L_x_33) ;  /* 0x0000000000042947 */ /* 0x000fea0003800000 */
[----:B------:R-:W-:Y:S01]  /*2340*/  BPT.TRAP 0x1 ;  /* 0x000000040000795c */ /* 0x000fe20000300000 */
.L_x_33:
[----:B------:R-:W-:Y:S01]  /*2350*/  UIADD3 UR6, UR9, 0x4, URZ ;  /* 0x0000000409067890 */ /* 0x000fe2000fffe03f */
[----:B0-234-:R-:W-:Y:S01]  /*2360*/  WARPGROUP.ARRIVE ;  /* 0x00000000000079c5 */ /* 0x01dfe20000000000 */
[----:B------:R-:W-:Y:S01]  /*2370*/  UMOV UR7, 0x40000040 ;  /* 0x4000004000077882 */ /* 0x000fe20000000000 */
[----:B------:R-:W-:-:S04]  /*2380*/  UIADD3 UR4, UR4, 0x1, URZ ;  /* 0x0000000104047890 */ /* 0x000fc8000fffe03f */
[----:B------:R-:W-:-:S05]  /*2390*/  UISETP.NE.AND UP0, UPT, UR4, 0xe, UPT ;  /* 0x0000000e0400788c */ /* 0x000fca000bf05270 */
[----:B------:R-:W-:Y:S01]  /*23a0*/  HGMMA.64x64x8.F32.TF32 R24, R72, gdesc[UR4], R24, gsb0 ;  /* 0x04e0000448187df0 */ /* 0x000fe20008002818 */
[----:B------:R-:W-:Y:S02]  /*23b0*/  USEL UR4, UR4, URZ, UP0 ;  /* 0x0000003f04047287 */ /* 0x000fe40008000000 */
[----:B------:R-:W-:Y:S02]  /*23c0*/  WARPGROUP.DEPBAR.LE gsb0, 0x0 ;  /* 0x00008000000079c5 */ /* 0x000fe40000010000 */
[----:B------:R0:W1:Y:S04]  /*23d0*/  LDS R76, [R6+0xb00] ;  /* 0x000b0000064c7984 */ /* 0x0000680000000800 */
[----:B------:R0:W2:Y:S04]  /*23e0*/  LDS R77, [R6+0xf00] ;  /* 0x000f0000064d7984 */ /* 0x0000a80000000800 */
[----:B------:R0:W3:Y:S04]  /*23f0*/  LDS R78, [R5+0x200] ;  /* 0x00020000054e7984 */ /* 0x0000e80000000800 */
[----:B------:R0:W4:Y:S01]  /*2400*/  LDS R79, [R5+0x600] ;  /* 0x00060000054f7984 */ /* 0x0001220000000800 */
[----:B------:R-:W-:Y:S05]  /*2410*/  @!P0 BRA `(.L_x_34) ;  /* 0x0000000000048947 */ /* 0x000fea0003800000 */
[----:B------:R-:W-:Y:S01]  /*2420*/  BPT.TRAP 0x1 ;  /* 0x000000040000795c */ /* 0x000fe20000300000 */
.L_x_34:
[----:B0-----:R-:W-:Y:S01]  /*2430*/  IMAD.SHL.U32 R6, R0, 0x800, RZ ;  /* 0x0000080000067824 */ /* 0x001fe200078e00ff */
[----:B------:R-:W-:Y:S03]  /*2440*/  BSSY B0, `(.L_x_35) ;  /* 0x0000009000007945 */ /* 0x000fe60003800000 */
[----:B------:R-:W-:-:S05]  /*2450*/  IMAD.IADD R4, R61, 0x1, R6 ;  /* 0x000000013d047824 */ /* 0x000fca00078e0206 */
[----:B------:R-:W-:-:S05]  /*2460*/  LEA R5, R4, UR39, 0x2 ;  /* 0x0000002704057c11 */ /* 0x000fca000f8e10ff */
[C---:B------:R-:W-:Y:S02]  /*2470*/  VIADD R10, R5.reuse, 0x800 ;  /* 0x00000800050a7836 */ /* 0x040fe40000000000 */
[----:B------:R-:W-:Y:S02]  /*2480*/  VIADD R4, R5, 0x890 ;  /* 0x0000089005047836 */ /* 0x000fe40000000000 */
[----:B------:R-:W-:Y:S01]  /*2490*/  @P3 VIADD R4, R10, 0x70 ;  /* 0x000000700a043836 */ /* 0x000fe20000000000 */
[----:B------:R-:W-:Y:S06]  /*24a0*/  @P1 BRA `(.L_x_36) ;  /* 0x0000000000081947 */ /* 0x000fec0003800000 */
[----:B------:R-:W0:Y:S02]  /*24b0*/  SYNCS.PHASECHK.TRANS64.TRYWAIT P1, [R7+URZ], R8 ;  /* 0x00000008070075a7 */ /* 0x000e24000802017f */
[----:B0-----:R-:W-:Y:S05]  /*24c0*/  @!P1 BRA `(.L_x_37) ;  /* 0x0000004800e49947 */ /* 0x001fea0003800000 */
.L_x_36:
[----:B------:R-:W-:Y:S05]  /*24d0*/  BSYNC B0 ;  /* 0x0000000000007941 */ /* 0x000fea0003800000 */
.L_x_35:
[----:B------:R0:W0:Y:S01]  /*24e0*/  LDS R72, [R5+0x800] ;  /* 0x0008000005487984 */ /* 0x0000220000000800 */
[----:B------:R-:W-:Y:S05]  /*24f0*/  WARPSYNC.ALL ;  /* 0x0000000000007948 */ /* 0x000fea0003800000 */
[----:B------:R0:W0:Y:S04]  /*2500*/  LDS R73, [R5+0xc00] ;  /* 0x000c000005497984 */ /* 0x0000280000000800 */
[----:B------:R0:W0:Y:S04]  /*2510*/  LDS R74, [R4] ;  /* 0x00000000044a7984 */ /* 0x0000280000000800 */
[----:B------:R0:W0:Y:S01]  /*2520*/  LDS R75, [R4+0x400] ;  /* 0x00040000044b7984 */ /* 0x0000220000000800 */
[----:B------:R-:W-:Y:S01]  /*2530*/  UIADD3 UR6, UR9, 0x6, URZ ;  /* 0x0000000609067890 */ /* 0x000fe2000fffe03f */
[----:B-1234-:R-:W-:Y:S01]  /*2540*/  WARPGROUP.ARRIVE ;  /* 0x00000000000079c5 */ /* 0x01efe20000000000 */
[----:B------:R-:W-:Y:S01]  /*2550*/  UMOV UR7, 0x40000040 ;  /* 0x4000004000077882 */ /* 0x000fe20000000000 */
[C---:B------:R-:W-:Y:S01]  /*2560*/  ISETP.GT.AND P1, PT, R3.reuse, 0x2, PT ;  /* 0x000000020300780c */ /* 0x040fe20003f24270 */
[----:B------:R-:W-:Y:S01]  /*2570*/  VIADD R3, R3, 0xffffffff ;  /* 0xffffffff03037836 */ /* 0x000fe20000000000 */
[----:B------:R-:W-:-:S04]  /*2580*/  R2UR UR10, R0 ;  /* 0x00000000000a72ca */ /* 0x000fc800000e0000 */
[----:B------:R-:W-:Y:S03]  /*2590*/  HGMMA.64x64x8.F32.TF32 R24, R76, gdesc[UR4], R24, gsb0 ;  /* 0x04e000044c187df0 */ /* 0x000fe60008002818 */
[----:B------:R-:W-:-:S04]  /*25a0*/  WARPGROUP.DEPBAR.LE gsb0, 0x0 ;  /* 0x00008000000079c5 */ /* 0x000fc80000010000 */
[----:B------:R-:W-:Y:S05]  /*25b0*/  @P1 BRA `(.L_x_38) ;  /* 0xfffffff800a81947 */ /* 0x000fea000383ffff */
.L_x_30:
[----:B0-----:R-:W-:Y:S01]  /*25c0*/  IMAD.MOV.U32 R5, RZ, RZ, 0x40000040 ;  /* 0x40000040ff057424 */ /* 0x001fe200078e00ff */
[----:B------:R-:W-:Y:S01]  /*25d0*/  LEA R4, R0, UR8, 0x9 ;  /* 0x0000000800047c11 */ /* 0x000fe2000f8e48ff */
[----:B------:R-:W-:Y:S01]  /*25e0*/  WARPGROUP.ARRIVE ;  /* 0x00000000000079c5 */ /* 0x000fe20000000000 */
[----:B------:R-:W-:Y:S01]  /*25f0*/  IMAD.IADD R6, R61, 0x1, R6 ;  /* 0x000000013d067824 */ /* 0x000fe200078e0206 */
[----:B------:R-:W-:Y:S01]  /*2600*/  ISETP.NE.AND P1, PT, R68, RZ, PT ;  /* 0x000000ff4400720c */ /* 0x000fe20003f25270 */
[----:B------:R-:W-:Y:S01]  /*2610*/  IMAD.MOV.U32 R7, RZ, RZ, 0x40000040 ;  /* 0x40000040ff077424 */ /* 0x000fe200078e00ff */
[----:B------:R-:W-:Y:S02]  /*2620*/  R2UR UR6, R4 ;  /* 0x00000000040672ca */ /* 0x000fe400000e0000 */
[----:B------:R-:W-:Y:S02]  /*2630*/  R2UR UR7, R5 ;  /* 0x00000000050772ca */ /* 0x000fe400000e0000 */
[----:B------:R-:W-:-:S05]  /*2640*/  LEA R3, R6, UR39, 0x2 ;  /* 0x0000002706037c11 */ /* 0x000fca000f8e10ff */
[C---:B------:R-:W-:Y:S02]  /*2650*/  VIADD R6, R3.reuse, 0x900 ;  /* 0x0000090003067836 */ /* 0x040fe40000000000 */
[----:B------:R-:W-:Y:S02]  /*2660*/  VIADD R0, R3, 0x990 ;  /* 0x0000099003007836 */ /* 0x000fe40000000000 */
[----:B------:R-:W-:Y:S02]  /*2670*/  @P1 VIADD R0, R6, 0x70 ;  /* 0x0000007006001836 */ /* 0x000fe40000000000 */
[----:B------:R-:W-:Y:S01]  /*2680*/  HGMMA.64x64x8.F32.TF32 R24, R72, gdesc[UR4], R24, gsb0 ;  /* 0x04e0000448187df0 */ /* 0x000fe20008002818 */
[----:B------:R-:W-:Y:S01]  /*2690*/  VIADD R6, R4, 0x2 ;  /* 0x0000000204067836 */ /* 0x000fe20000000000 */
[----:B------:R-:W-:-:S04]  /*26a0*/  R2UR UR7, R7 ;  /* 0x00000000070772ca */ /* 0x000fc800000e0000 */
[----:B------:R-:W-:Y:S01]  /*26b0*/  R2UR UR6, R6 ;  /* 0x00000000060672ca */ /* 0x000fe200000e0000 */
[----:B------:R-:W-:Y:S02]  /*26c0*/  WARPGROUP.DEPBAR.LE gsb0, 0x0 ;  /* 0x00008000000079c5 */ /* 0x000fe40000010000 */
[----:B------:R-:W-:Y:S04]  /*26d0*/  LDS R72, [R3+0x900] ;  /* 0x0009000003487984 */ /* 0x000fe80000000800 */
[----:B------:R-:W-:Y:S04]  /*26e0*/  LDS R73, [R3+0xd00] ;  /* 0x000d000003497984 */ /* 0x000fe80000000800 */
[----:B------:R-:W-:Y:S04]  /*26f0*/  LDS R74, [R0] ;  /* 0x00000000004a7984 */ /* 0x000fe80000000800 */
[----:B------:R-:W0:Y:S02]  /*2700*/  LDS R75, [R0+0x400] ;  /* 0x00040000004b7984 */ /* 0x000e240000000800 */
[----:B0-----:R-:W-:-:S06]  /*2710*/  WARPGROUP.ARRIVE ;  /* 0x00000000000079c5 */ /* 0x001fcc0000000000 */
[----:B------:R-:W-:Y:S03]  /*2720*/  HGMMA.64x64x8.F32.TF32 R24, R72, gdesc[UR4], R24, gsb0 ;  /* 0x04e0000448187df0 */ /* 0x000fe60008002818 */
[----:B------:R-:W-:Y:S02]  /*2730*/  WARPGROUP.DEPBAR.LE gsb0, 0x0 ;  /* 0x00008000000079c5 */ /* 0x000fe40000010000 */
[----:B------:R0:W1:Y:S04]  /*2740*/  LDS R72, [R3+0xa00] ;  /* 0x000a000003487984 */ /* 0x0000680000000800 */
[----:B------:R0:W2:Y:S04]  /*2750*/  LDS R73, [R3+0xe00] ;  /* 0x000e000003497984 */ /* 0x0000a80000000800 */
[----:B------:R0:W3:Y:S04]  /*2760*/  LDS R74, [R0+0x100] ;  /* 0x00010000004a7984 */ /* 0x0000e80000000800 */
[----:B------:R0:W4:Y:S01]  /*2770*/  LDS R75, [R0+0x500] ;  /* 0x00050000004b7984 */ /* 0x0001220000000800 */
[----:B------:R-:W-:Y:S05]  /*2780*/  @!P0 BRA `(.L_x_39) ;  /* 0x0000000000048947 */ /* 0x000fea0003800000 */
[----:B------:R-:W-:Y:S01]  /*2790*/  BPT.TRAP 0x1 ;  /* 0x000000040000795c */ /* 0x000fe20000300000 */
.L_x_39:
        /* <DEDUP_REMOVED lines=8> */
.L_x_40:
[C---:B------:R-:W-:Y:S01]  /*2820*/  VIADD R6, R4.reuse, 0x4 ;  /* 0x0000000404067836 */ /* 0x040fe20000000000 */
[----:B-1234-:R-:W-:Y:S01]  /*2830*/  WARPGROUP.ARRIVE ;  /* 0x00000000000079c5 */ /* 0x01efe20000000000 */
[----:B------:R-:W-:Y:S02]  /*2840*/  IMAD.MOV.U32 R7, RZ, RZ, 0x40000040 ;  /* 0x40000040ff077424 */ /* 0x000fe400078e00ff */
[----:B------:R-:W-:Y:S01]  /*2850*/  VIADD R4, R4, 0x6 ;  /* 0x0000000604047836 */ /* 0x000fe20000000000 */
[----:B------:R-:W-:Y:S01]  /*2860*/  R2UR UR6, R6 ;  /* 0x00000000060672ca */ /* 0x000fe200000e0000 */
[----:B------:R-:W-:Y:S01]  /*2870*/  IMAD.MOV.U32 R5, RZ, RZ, 0x40000040 ;  /* 0x40000040ff057424 */ /* 0x000fe200078e00ff */
[----:B------:R-:W-:-:S13]  /*2880*/  R2UR UR7, R7 ;  /* 0x00000000070772ca */ /* 0x000fda00000e0000 */
[----:B------:R-:W-:Y:S01]  /*2890*/  HGMMA.64x64x8.F32.TF32 R24, R72, gdesc[UR4], R24, gsb0 ;  /* 0x04e0000448187df0 */ /* 0x000fe20008002818 */
[----:B------:R-:W-:Y:S02]  /*28a0*/  R2UR UR6, R4 ;  /* 0x00000000040672ca */ /* 0x000fe400000e0000 */
[----:B------:R-:W-:Y:S01]  /*28b0*/  R2UR UR7, R5 ;  /* 0x00000000050772ca */ /* 0x000fe200000e0000 */
[----:B------:R-:W-:Y:S02]  /*28c0*/  WARPGROUP.DEPBAR.LE gsb0, 0x0 ;  /* 0x00008000000079c5 */ /* 0x000fe40000010000 */
[----:B------:R-:W-:Y:S04]  /*28d0*/  LDS R76, [R3+0xb00] ;  /* 0x000b0000034c7984 */ /* 0x000fe80000000800 */
[----:B------:R-:W-:Y:S04]  /*28e0*/  LDS R77, [R3+0xf00] ;  /* 0x000f0000034d7984 */ /* 0x000fe80000000800 */
[----:B------:R-:W-:Y:S04]  /*28f0*/  LDS R78, [R0+0x200] ;  /* 0x00020000004e7984 */ /* 0x000fe80000000800 */
[----:B------:R-:W1:Y:S02]  /*2900*/  LDS R79, [R0+0x600] ;  /* 0x00060000004f7984 */ /* 0x000e640000000800 */
[----:B-1----:R-:W-:-:S06]  /*2910*/  WARPGROUP.ARRIVE ;  /* 0x00000000000079c5 */ /* 0x002fcc0000000000 */
[----:B------:R-:W-:Y:S03]  /*2920*/  HGMMA.64x64x8.F32.TF32 R24, R76, gdesc[UR4], R24, gsb0 ;  /* 0x04e000044c187df0 */ /* 0x000fe60008002818 */
[----:B------:R-:W-:Y:S02]  /*2930*/  WARPGROUP.DEPBAR.LE gsb0, 0x0 ;  /* 0x00008000000079c5 */ /* 0x000fe40000010000 */
.L_x_26:
[----:B------:R2:W-:Y:S01]  /*2940*/  SYNCS.ARRIVE.TRANS64.A1T0 RZ, [R62+UR42], RZ ;  /* 0x000000ff3eff79a7 */ /* 0x0005e2000810002a */
[----:B------:R-:W-:Y:S05]  /*2950*/  @!P0 BRA `(.L_x_41) ;  /* 0x0000000000048947 */ /* 0x000fea0003800000 */
[----:B------:R-:W-:Y:S01]  /*2960*/  BPT.TRAP 0x1 ;  /* 0x000000040000795c */ /* 0x000fe20000300000 */
.L_x_41:
[----:B------:R-:W-:Y:S02]  /*2970*/  UIADD3 UR6, UR41, UR36, URZ ;  /* 0x0000002429067290 */ /* 0x000fe4000fffe03f */
[----:B------:R-:W-:Y:S02]  /*2980*/  UISETP.GT.U32.AND UP0, UPT, UR49, 0x1, UPT ;  /* 0x000000013100788c */ /* 0x000fe4000bf04070 */
[----:B------:R-:W-:-:S04]  /*2990*/  USHF.R.U32.HI UR4, URZ, 0x1, UR6 ;  /* 0x000000013f047899 */ /* 0x000fc80008011606 */
[----:B------:R-:W-:Y:S01]  /*29a0*/  UIMAD.WIDE.U32 UR4, UR4, -0x6db6db6d, URZ ;  /* 0x92492493040478a5 */ /* 0x000fe2000f8e003f */
[----:B------:R-:W-:-:S03]  /*29b0*/  PLOP3.LUT P0, PT, PT, PT, UP0, 0x80, 0x0 ;  /* 0x000000000000781c */ /* 0x000fc60003f0f008 */
[----:B------:R-:W-:-:S04]  /*29c0*/  USHF.R.U32.HI UR4, URZ, 0x2, UR5 ;  /* 0x000000023f047899 */ /* 0x000fc80008011605 */
[----:B------:R-:W-:-:S04]  /*29d0*/  UIMAD UR6, UR4, -0xe, UR6 ;  /* 0xfffffff2040678a4 */ /* 0x000fc8000f8e0206 */
[----:B------:R-:W-:-:S04]  /*29e0*/  ULEA UR6, UR6, UR39, 0x3 ;  /* 0x0000002706067291 */ /* 0x000fc8000f8e183f */
[----:B------:R-:W-:-:S04]  /*29f0*/  UIADD3 UR6, UR6, 0x70, URZ ;  /* 0x0000007006067890 */ /* 0x000fc8000fffe03f */
[----:B------:R-:W-:-:S09]  /*2a00*/  UPRMT UR6, URZ, 0x654, UR6 ;  /* 0x000006543f067896 */ /* 0x000fd20008000006 */
[----:B------:R-:W-:Y:S01]  /*2a10*/  SYNCS.ARRIVE.TRANS64.RED.A1T0 RZ, [UR6], RZ ;  /* 0x000000ffffff79a7 */ /* 0x000fe20008100406 */
[----:B------:R-:W-:Y:S05]  /*2a20*/  @P0 BRA `(.L_x_42) ;  /* 0x0000000000040947 */ /* 0x000fea0003800000 */
[----:B------:R-:W-:Y:S01]  /*2a30*/  BPT.TRAP 0x1 ;  /* 0x000000040000795c */ /* 0x000fe20000300000 */
.L_x_42:
[----:B0-----:R-:W-:Y:S01]  /*2a40*/  SHF.L.U32 R0, R65, 0x1f, RZ ;  /* 0x0000001f41007819 */ /* 0x001fe200000006ff */
[----:B------:R-:W-:Y:S01]  /*2a50*/  UIADD3 UR36, UR43, UR36, URZ ;  /* 0x000000242b247290 */ /* 0x000fe2000fffe03f */
[----:B------:R-:W0:Y:S01]  /*2a60*/  LDC R11, c[0x0][0x288] ;  /* 0x0000a200ff0b7b82 */ /* 0x000e220000000800 */
[----:B------:R-:W-:Y:S01]  /*2a70*/  UISETP.GE.U32.AND UP1, UPT, UR43, 0xe, UPT ;  /* 0x0000000e2b00788c */ /* 0x000fe2000bf26070 */
[----:B------:R-:W-:Y:S01]  /*2a80*/  IMAD.SHL.U32 R8, R60, 0x2, RZ ;  /* 0x000000023c087824 */ /* 0x000fe200078e00ff */
[----:B------:R-:W-:Y:S02]  /*2a90*/  UISETP.GT.U32.AND UP0, UPT, UR36, 0xd, UPT ;  /* 0x0000000d2400788c */ /* 0x000fe4000bf04070 */
[----:B------:R-:W-:Y:S02]  /*2aa0*/  USHF.R.U32.HI UR4, URZ, 0x1, UR36 ;  /* 0x000000013f047899 */ /* 0x000fe40008011624 */
[----:B------:R-:W-:Y:S01]  /*2ab0*/  UISETP.LT.U32.AND UP0, UPT, UR43, 0xe, UP0 ;  /* 0x0000000e2b00788c */ /* 0x000fe20008701070 */
[----:B------:R-:W3:Y:S01]  /*2ac0*/  SYNCS.PHASECHK.TRANS64.TRYWAIT P0, [R67+UR40+0x10], R0 ;  /* 0x00001000430075a7 */ /* 0x000ee20008000168 */
[----:B------:R-:W-:Y:S01]  /*2ad0*/  UIMAD.WIDE.U32 UR4, UR4, -0x6db6db6d, URZ ;  /* 0x92492493040478a5 */ /* 0x000fe2000f8e003f */
[----:B------:R-:W-:Y:S01]  /*2ae0*/  SHF.R.S32.HI R9, RZ, 0x1f, R8 ;  /* 0x0000001fff097819 */ /* 0x000fe20000011408 */
[----:B------:R-:W-:-:S02]  /*2af0*/  USEL UR6, URZ, 0x1, !UP0 ;  /* 0x000000013f067887 */ /* 0x000fc4000c000000 */
[----:B------:R-:W-:Y:S02]  /*2b00*/  USHF.R.U32.HI UR4, URZ, 0x2, UR5 ;  /* 0x000000023f047899 */ /* 0x000fe40008011605 */
[----:B------:R-:W-:Y:S02]  /*2b10*/  ULOP3.LUT UR37, UR37, UR6, URZ, 0x3c, !UPT ;  /* 0x0000000625257292 */ /* 0x000fe4000f8e3c3f */
[----:B------:R-:W-:Y:S02]  /*2b20*/  UIMAD UR36, UR4, -0xe, UR36 ;  /* 0xfffffff2042478a4 */ /* 0x000fe4000f8e0224 */
[----:B------:R-:W-:Y:S01]  /*2b30*/  @UP1 ULOP3.LUT UR37, UR37, 0x1, UR4, 0x78, !UPT ;  /* 0x0000000125251892 */ /* 0x000fe2000f8e7804 */
[----:B0--3--:R-:W-:Y:S11]  /*2b40*/  @!P0 BRA `(.L_x_43) ;  /* 0x0000004400588947 */ /* 0x009ff60003800000 */
.L_x_147:
[----:B------:R-:W-:Y:S01]  /*2b50*/  IMAD.SHL.U32 R7, R22, 0x40, RZ ;  /* 0x0000004016077824 */ /* 0x000fe200078e00ff */
[----:B------:R-:W-:Y:S01]  /*2b60*/  ULDC UR6, c[0x0][0x284] ;  /* 0x0000a10000067ab9 */ /* 0x000fe20000000800 */
[----:B------:R-:W-:Y:S01]  /*2b70*/  IMAD.SHL.U32 R14, R18, 0x40, RZ ;  /* 0x00000040120e7824 */ /* 0x000fe200078e00ff */
[----:B------:R-:W-:Y:S01]  /*2b80*/  SHF.R.S32.HI R13, RZ, 0x1f, R19 ;  /* 0x0000001fff0d7819 */ /* 0x000fe20000011413 */
[----:B------:R-:W-:Y:S01]  /*2b90*/  ULDC.64 UR4, c[0x0][0x5d0] ;  /* 0x0001740000047ab9 */ /* 0x000fe20000000a00 */
[----:B------:R-:W-:Y:S01]  /*2ba0*/  ISETP.GE.AND P0, PT, R7, UR6, PT ;  /* 0x0000000607007c0c */ /* 0x000fe2000bf06270 */
[----:B------:R-:W-:Y:S01]  /*2bb0*/  IMAD.WIDE.U32 R4, R19, UR4, R8 ;  /* 0x0000000413047c25 */ /* 0x000fe2000f8e0008 */
[----:B------:R-:W-:Y:S02]  /*2bc0*/  SHF.R.S32.HI R15, RZ, 0x1f, R14 ;  /* 0x0000001fff0f7819 */ /* 0x000fe4000001140e */
[C---:B------:R-:W-:Y:S01]  /*2bd0*/  ISETP.GE.OR P0, PT, R14.reuse, R11, P0 ;  /* 0x0000000b0e00720c */ /* 0x040fe20000706670 */
[----:B0-----:R-:W-:Y:S01]  /*2be0*/  IMAD R0, R13, UR4, RZ ;  /* 0x000000040d007c24 */ /* 0x001fe2000f8e02ff */
[----:B-1----:R-:W-:-:S03]  /*2bf0*/  IADD3 R4, P1, R14, R4, RZ ;  /* 0x000000040e047210 */ /* 0x002fc60007f3e0ff */
[----:B------:R-:W-:-:S05]  /*2c00*/  IMAD R3, R19, UR5, R0 ;  /* 0x0000000513037c24 */ /* 0x000fca000f8e0200 */
[----:B------:R-:W-:-:S03]  /*2c10*/  IADD3.X R5, R15, R5, R3, P1, !PT ;  /* 0x000000050f057210 */ /* 0x000fc60000ffe403 */
[----:B------:R-:W-:Y:S05]  /*2c20*/  @P0 BRA `(.L_x_44) ;  /* 0x0000002000680947 */ /* 0x000fea0003800000 */
[----:B------:R-:W0:Y:S01]  /*2c30*/  LDC.64 R70, c[0x0][0x5c8] ;  /* 0x00017200ff467b82 */ /* 0x000e220000000a00 */
[----:B-----5:R-:W-:Y:S01]  /*2c40*/  FSETP.NEU.AND P0, PT, R57, RZ, PT ;  /* 0x000000ff3900720b */ /* 0x020fe20003f0d000 */
[----:B------:R-:W-:Y:S01]  /*2c50*/  IMAD R3, R60, -0x2, R11 ;  /* 0xfffffffe3c037824 */ /* 0x000fe200078e020b */
[----:B------:R-:W-:Y:S01]  /*2c60*/  BSSY B0, `(.L_x_44) ;  /* 0x0000216000007945 */ /* 0x000fe20003800000 */
[----:B------:R-:W-:-:S04]  /*2c70*/  IMAD.WIDE R22, R22, 0x40, R58 ;  /* 0x0000004016167825 */ /* 0x000fc800078e023a */
[----:B------:R-:W-:Y:S02]  /*2c80*/  IMAD.IADD R3, R3, 0x1, -R14 ;  /* 0x0000000103037824 */ /* 0x000fe400078e0a0e */
[----:B------:R-:W-:-:S03]  /*2c90*/  IMAD.IADD R0, R64, 0x1, -R7 ;  /* 0x0000000140007824 */ /* 0x000fc600078e0a07 */
[----:B------:R-:W-:-:S04]  /*2ca0*/  ISETP.GT.AND P3, PT, R3, RZ, PT ;  /* 0x000000ff0300720c */ /* 0x000fc80003f64270 */
[----:B------:R-:W-:Y:S01]  /*2cb0*/  ISETP.GT.AND P2, PT, R0, RZ, P3 ;  /* 0x000000ff0000720c */ /* 0x000fe20001f44270 */
[-C--:B0-----:R-:W-:Y:S02]  /*2cc0*/  IMAD R6, R23, R70.reuse, RZ ;  /* 0x0000004617067224 */ /* 0x081fe400078e02ff */
[----:B------:R-:W-:-:S04]  /*2cd0*/  IMAD.WIDE.U32 R66, R22, R70, R4 ;  /* 0x0000004616427225 */ /* 0x000fc800078e0004 */
[----:B------:R-:W-:-:S04]  /*2ce0*/  IMAD R5, R22, R71, R6 ;  /* 0x0000004716057224 */ /* 0x000fc800078e0206 */
[----:B------:R-:W-:Y:S01]  /*2cf0*/  IMAD.IADD R7, R67, 0x1, R5 ;  /* 0x0000000143077824 */ /* 0x000fe200078e0205 */
[----:B------:R-:W-:Y:S06]  /*2d00*/  @!P0 BRA `(.L_x_45) ;  /* 0x0000001400d48947 */ /* 0x000fec0003800000 */
[----:B------:R-:W0:Y:S01]  /*2d10*/  LDC.64 R72, c[0x0][0x5b8] ;  /* 0x00016e00ff487b82 */ /* 0x000e220000000a00 */
[----:B------:R-:W-:-:S07]  /*2d20*/  ULDC.64 UR4, c[0x0][0x5c0] ;  /* 0x0001700000047ab9 */ /* 0x000fce0000000a00 */
[----:B------:R-:W1:Y:S08]  /*2d30*/  LDC.64 R74, c[0x0][0x5b0] ;  /* 0x00016c00ff4a7b82 */ /* 0x000e700000000a00 */
[----:B------:R-:W3:Y:S01]  /*2d40*/  LDC.64 R76, c[0x0][0x5a8] ;  /* 0x00016a00ff4c7b82 */ /* 0x000ee20000000a00 */
[-C--:B0-----:R-:W-:Y:S02]  /*2d50*/  IMAD R6, R13, R72.reuse, RZ ;  /* 0x000000480d067224 */ /* 0x081fe400078e02ff */
[----:B------:R-:W-:-:S04]  /*2d60*/  IMAD.WIDE.U32 R4, R19, R72, R8 ;  /* 0x0000004813047225 */ /* 0x000fc800078e0008 */
[----:B------:R-:W-:Y:S01]  /*2d70*/  IMAD R67, R19, R73, R6 ;  /* 0x0000004913437224 */ /* 0x000fe200078e0206 */
[----:B------:R-:W-:Y:S01]  /*2d80*/  IADD3 R10, P0, R14, R4, RZ ;  /* 0x000000040e0a7210 */ /* 0x000fe20007f1e0ff */
[----:B-1----:R-:W-:-:S03]  /*2d90*/  IMAD R4, R23, R74, RZ ;  /* 0x0000004a17047224 */ /* 0x002fc600078e02ff */
[----:B------:R-:W-:Y:S01]  /*2da0*/  IADD3.X R11, R15, R5, R67, P0, !PT ;  /* 0x000000050f0b7210 */ /* 0x000fe200007fe443 */
[C---:B------:R-:W-:Y:S02]  /*2db0*/  IMAD R69, R22.reuse, R75, R4 ;  /* 0x0000004b16457224 */ /* 0x040fe400078e0204 */
[----:B------:R-:W-:-:S04]  /*2dc0*/  IMAD.WIDE.U32 R4, R22, R74, R10 ;  /* 0x0000004a16047225 */ /* 0x000fc800078e000a */
[----:B------:R-:W-:Y:S01]  /*2dd0*/  IMAD.IADD R5, R5, 0x1, R69 ;  /* 0x0000000105057824 */ /* 0x000fe200078e0245 */
[----:B---3--:R-:W-:-:S04]  /*2de0*/  LEA R12, P0, R4, R76, 0x2 ;  /* 0x0000004c040c7211 */ /* 0x008fc800078010ff */
[----:B------:R-:W-:-:S05]  /*2df0*/  LEA.HI.X R13, R4, R77, R5, 0x2, P0 ;  /* 0x0000004d040d7211 */ /* 0x000fca00000f1405 */
[----:B------:R0:W3:Y:S01]  /*2e00*/  @P2 LDG.E.LTC128B R18, desc[UR50][R12.64] ;  /* 0x000000320c122981 */ /* 0x0000e2000c1e1920 */
[----:B------:R-:W-:Y:S01]  /*2e10*/  IMAD.WIDE.U32 R4, R22, R74, R14 ;  /* 0x0000004a16047225 */ /* 0x000fe200078e000e */
[----:B------:R-:W-:Y:S01]  /*2e20*/  LEA R6, P1, R66, UR4, 0x2 ;  /* 0x0000000442067c11 */ /* 0x000fe2000f8210ff */
[----:B------:R-:W-:Y:S01]  /*2e30*/  BSSY B1, `(.L_x_46) ;  /* 0x0000014000017945 */ /* 0x000fe20003800000 */
[----:B------:R-:W-:Y:S02]  /*2e40*/  IADD3 R20, P0, R8, R4, RZ ;  /* 0x0000000408147210 */ /* 0x000fe40007f1e0ff */
[----:B------:R-:W-:Y:S02]  /*2e50*/  LEA.HI.X R7, R66, UR5, R7, 0x2, P1 ;  /* 0x0000000542077c11 */ /* 0x000fe400088f1407 */
[----:B------:R-:W-:Y:S01]  /*2e60*/  IADD3.X R21, R9, R69, R5, P0, !PT ;  /* 0x0000004509157210 */ /* 0x000fe200007fe405 */
[----:B0-----:R-:W-:Y:S01]  /*2e70*/  IMAD.SHL.U32 R12, R74, 0x8, RZ ;  /* 0x000000084a0c7824 */ /* 0x001fe200078e00ff */
[----:B------:R-:W-:-:S02]  /*2e80*/  ISETP.GT.AND P0, PT, R3, 0x1, PT ;  /* 0x000000010300780c */ /* 0x000fc40003f04270 */
[----:B------:R-:W-:Y:S01]  /*2e90*/  SHF.L.U64.HI R13, R74, 0x3, R75 ;  /* 0x000000034a0d7819 */ /* 0x000fe2000001024b */
[----:B------:R-:W-:Y:S01]  /*2ea0*/  IMAD.WIDE.U32 R20, R19, R72, R20 ;  /* 0x0000004813147225 */ /* 0x000fe200078e0014 */
[----:B------:R-:W-:-:S03]  /*2eb0*/  ISETP.GT.AND P1, PT, R0, RZ, P0 ;  /* 0x000000ff0000720c */ /* 0x000fc60000724270 */
[----:B------:R-:W-:Y:S01]  /*2ec0*/  IMAD.WIDE.U32 R22, R22, R74, R12 ;  /* 0x0000004a16167225 */ /* 0x000fe200078e000c */
[----:B---3--:R-:W-:-:S05]  /*2ed0*/  LOP3.LUT R4, R18, 0xffffe000, RZ, 0xc0, !PT ;  /* 0xffffe00012047812 */ /* 0x008fca00078ec0ff */
[----:B------:R-:W-:Y:S01]  /*2ee0*/  FMUL R5, R4, R57 ;  /* 0x0000003904057220 */ /* 0x000fe20000400000 */
[----:B------:R-:W-:-:S03]  /*2ef0*/  LEA R4, P4, R20, R76, 0x2 ;  /* 0x0000004c14047211 */ /* 0x000fc600078810ff */
[----:B------:R-:W-:Y:S01]  /*2f00*/  FFMA R73, R24, R56, R5 ;  /* 0x0000003818497223 */ /* 0x000fe20000000005 */
[----:B------:R-:W-:-:S04]  /*2f10*/  IMAD.IADD R5, R67, 0x1, R21 ;  /* 0x0000000143057824 */ /* 0x000fc800078e0215 */
[----:B------:R-:W-:Y:S02]  /*2f20*/  F2FP.TF32.F32.PACK_B R73, R73 ;  /* 0x00000049ff49723e */ /* 0x000fe400024050ff */
[----:B------:R-:W-:-:S03]  /*2f30*/  LEA.HI.X R5, R20, R77, R5, 0x2, P4 ;  /* 0x0000004d14057211 */ /* 0x000fc600020f1405 */
[----:B------:R0:W-:Y:S01]  /*2f40*/  @P2 STG.E desc[UR50][R6.64], R73 ;  /* 0x0000004906002986 */ /* 0x0001e2000c101932 */
[----:B------:R-:W-:Y:S05]  /*2f50*/  @!P1 BRA `(.L_x_47) ;  /* 0x0000000000049947 */ /* 0x000fea0003800000 */
[----:B------:R1:W5:Y:S02]  /*2f60*/  LDG.E.LTC128B R18, desc[UR50][R4.64+0x4] ;  /* 0x0000043204127981 */ /* 0x000364000c1e1920 */
.L_x_47:
[----:B------:R-:W-:Y:S05]  /*2f70*/  BSYNC B1 ;  /* 0x0000000000017941 */ /* 0x000fea0003800000 */
.L_x_46:
[----:B-----5:R-:W-:Y:S01]  /*2f80*/  LOP3.LUT R12, R18, 0xffffe000, RZ, 0xc0, !PT ;  /* 0xffffe000120c7812 */ /* 0x020fe200078ec0ff */
[----:B------:R-:W-:Y:S01]  /*2f90*/  IMAD.IADD R69, R69, 0x1, R23 ;  /* 0x0000000145457824 */ /* 0x000fe200078e0217 */
[----:B------:R-:W-:Y:S02]  /*2fa0*/  IADD3 R10, P2, R10, R22, RZ ;  /* 0x000000160a0a7210 */ /* 0x000fe40007f5e0ff */
[----:B------:R-:W-:Y:S01]  /*2fb0*/  ISETP.GT.AND P3, PT, R0, 0x8, P3 ;  /* 0x000000080000780c */ /* 0x000fe20001f64270 */
[----:B------:R-:W-:Y:S02]  /*2fc0*/  FMUL R12, R12, R57 ;  /* 0x000000390c0c7220 */ /* 0x000fe40000400000 */
[----:B------:R-:W-:Y:S02]  /*2fd0*/  IMAD.X R11, R69, 0x1, R11, P2 ;  /* 0x00000001450b7824 */ /* 0x000fe400010e060b */
[----:B------:R-:W-:Y:S01]  /*2fe0*/  FFMA R25, R25, R56, R12 ;  /* 0x0000003819197223 */ /* 0x000fe2000000000c */
[----:B------:R-:W-:-:S04]  /*2ff0*/  LEA R12, P2, R10, R76, 0x2 ;  /* 0x0000004c0a0c7211 */ /* 0x000fc800078410ff */
[----:B------:R-:W-:Y:S02]  /*3000*/  F2FP.TF32.F32.PACK_B R25, R25 ;  /* 0x00000019ff19723e */ /* 0x000fe400024050ff */
[----:B------:R-:W-:-:S03]  /*3010*/  LEA.HI.X R13, R10, R77, R11, 0x2, P2 ;  /* 0x0000004d0a0d7211 */ /* 0x000fc600010f140b */
[----:B------:R3:W-:Y:S04]  /*3020*/  @P1 STG.E desc[UR50][R6.64+0x4], R25 ;  /* 0x0000041906001986 */ /* 0x0007e8000c101932 */
[----:B------:R-:W4:Y:S01]  /*3030*/  @P3 LDG.E.LTC128B R18, desc[UR50][R12.64] ;  /* 0x000000320c123981 */ /* 0x000f22000c1e1920 */
[----:B------:R-:W-:Y:S01]  /*3040*/  IADD3 R14, P1, P2, R8, R22, R14 ;  /* 0x00000016080e7210 */ /* 0x000fe20007a3e00e */
[----:B------:R-:W-:Y:S01]  /*3050*/  BSSY B1, `(.L_x_48) ;  /* 0x0000011000017945 */ /* 0x000fe20003800000 */
[C---:B------:R-:W-:Y:S02]  /*3060*/  SHF.L.U64.HI R11, R70.reuse, 0x5, R71 ;  /* 0x00000005460b7819 */ /* 0x040fe40000010247 */
[----:B------:R-:W-:Y:S02]  /*3070*/  IADD3.X R15, R9, R69, R15, P1, P2 ;  /* 0x00000045090f7210 */ /* 0x000fe40000fe440f */
[----:B------:R-:W-:-:S02]  /*3080*/  LEA R10, P1, R70, R6, 0x5 ;  /* 0x00000006460a7211 */ /* 0x000fc400078228ff */
[----:B------:R-:W-:Y:S01]  /*3090*/  ISETP.GT.AND P0, PT, R0, 0x8, P0 ;  /* 0x000000080000780c */ /* 0x000fe20000704270 */
[----:B------:R-:W-:-:S04]  /*30a0*/  IMAD.WIDE.U32 R14, R19, R72, R14 ;  /* 0x00000048130e7225 */ /* 0x000fc800078e000e */
[----:B------:R-:W-:Y:S01]  /*30b0*/  IMAD.X R11, R11, 0x1, R7, P1 ;  /* 0x000000010b0b7824 */ /* 0x000fe200008e0607 */
[----:B----4-:R-:W-:-:S05]  /*30c0*/  LOP3.LUT R8, R18, 0xffffe000, RZ, 0xc0, !PT ;  /* 0xffffe00012087812 */ /* 0x010fca00078ec0ff */
        /* <DEDUP_REMOVED lines=9> */
.L_x_49:
[----:B------:R-:W-:Y:S05]  /*3160*/  BSYNC B1 ;  /* 0x0000000000017941 */ /* 0x000fea0003800000 */
.L_x_48:
[----:B-----5:R-:W-:Y:S01]  /*3170*/  LOP3.LUT R12, R18, 0xffffe000, RZ, 0xc0, !PT ;  /* 0xffffe000120c7812 */ /* 0x020fe200078ec0ff */
[----:B------:R-:W-:Y:S01]  /*3180*/  BSSY B1, `(.L_x_50) ;  /* 0x0000009000017945 */ /* 0x000fe20003800000 */
[----:B------:R-:W-:-:S03]  /*3190*/  ISETP.GT.AND P1, PT, R3, 0x8, PT ;  /* 0x000000080300780c */ /* 0x000fc60003f24270 */
[----:B------:R-:W-:Y:S01]  /*31a0*/  FMUL R12, R12, R57 ;  /* 0x000000390c0c7220 */ /* 0x000fe20000400000 */
[----:B------:R-:W-:-:S03]  /*31b0*/  ISETP.GT.AND P2, PT, R0, RZ, P1 ;  /* 0x000000ff0000720c */ /* 0x000fc60000f44270 */
[----:B------:R-:W-:-:S05]  /*31c0*/  FFMA R27, R27, R56, R12 ;  /* 0x000000381b1b7223 */ /* 0x000fca000000000c */
[----:B------:R-:W-:-:S05]  /*31d0*/  F2FP.TF32.F32.PACK_B R27, R27 ;  /* 0x0000001bff1b723e */ /* 0x000fca00024050ff */
[----:B------:R0:W-:Y:S01]  /*31e0*/  @P0 STG.E desc[UR50][R10.64+0x4], R27 ;  /* 0x0000041b0a000986 */ /* 0x0001e2000c101932 */
[----:B------:R-:W-:Y:S05]  /*31f0*/  @!P2 BRA `(.L_x_51) ;  /* 0x000000000004a947 */ /* 0x000fea0003800000 */
[----:B------:R0:W5:Y:S02]  /*3200*/  LDG.E.LTC128B R18, desc[UR50][R4.64+0x20] ;  /* 0x0000203204127981 */ /* 0x000164000c1e1920 */
.L_x_51:
[----:B------:R-:W-:Y:S05]  /*3210*/  BSYNC B1 ;  /* 0x0000000000017941 */ /* 0x000fea0003800000 */
.L_x_50:
        /* <DEDUP_REMOVED lines=10> */
.L_x_53:
[----:B------:R-:W-:Y:S05]  /*32c0*/  BSYNC B1 ;  /* 0x0000000000017941 */ /* 0x000fea0003800000 */
.L_x_52:
[----:B-----5:R-:W-:Y:S01]  /*32d0*/  LOP3.LUT R12, R18, 0xffffe000, RZ, 0xc0, !PT ;  /* 0xffffe000120c7812 */ /* 0x020fe200078ec0ff */
[----:B------:R-:W-:Y:S01]  /*32e0*/  BSSY B1, `(.L_x_54) ;  /* 0x0000008000017945 */ /* 0x000fe20003800000 */
[----:B------:R-:W-:-:S03]  /*32f0*/  ISETP.GT.AND P1, PT, R0, 0x8, P1 ;  /* 0x000000080000780c */ /* 0x000fc60000f24270 */
[----:B------:R-:W-:-:S04]  /*3300*/  FMUL R12, R12, R57 ;  /* 0x000000390c0c7220 */ /* 0x000fc80000400000 */
[----:B------:R-:W-:-:S05]  /*3310*/  FFMA R29, R29, R56, R12 ;  /* 0x000000381d1d7223 */ /* 0x000fca000000000c */
[----:B------:R-:W-:-:S05]  /*3320*/  F2FP.TF32.F32.PACK_B R29, R29 ;  /* 0x0000001dff1d723e */ /* 0x000fca00024050ff */
[----:B------:R0:W-:Y:S01]  /*3330*/  @P3 STG.E desc[UR50][R6.64+0x24], R29 ;  /* 0x0000241d06003986 */ /* 0x0001e2000c101932 */
[----:B------:R-:W-:Y:S05]  /*3340*/  @!P1 BRA `(.L_x_55) ;  /* 0x0000000000049947 */ /* 0x000fea0003800000 */
[----:B------:R0:W5:Y:S02]  /*3350*/  LDG.E.LTC128B R18, desc[UR50][R8.64+0x20] ;  /* 0x0000203208127981 */ /* 0x000164000c1e1920 */
.L_x_55:
[----:B------:R-:W-:Y:S05]  /*3360*/  BSYNC B1 ;  /* 0x0000000000017941 */ /* 0x000fea0003800000 */
.L_x_54:
[----:B-----5:R-:W-:Y:S01]  /*3370*/  LOP3.LUT R12, R18, 0xffffe000, RZ, 0xc0, !PT ;  /* 0xffffe000120c7812 */ /* 0x020fe200078ec0ff */
[----:B------:R-:W-:Y:S01]  /*3380*/  BSSY B1, `(.L_x_56) ;  /* 0x0000008000017945 */ /* 0x000fe20003800000 */
[----:B------:R-:W-:-:S03]  /*3390*/  ISETP.GT.AND P0, PT, R0, 0x8, P0 ;  /* 0x000000080000780c */ /* 0x000fc60000704270 */
[----:B0-----:R-:W-:-:S04]  /*33a0*/  FMUL R13, R12, R57 ;  /* 0x000000390c0d7220 */ /* 0x001fc80000400000 */
[----:B------:R-:W-:-:S05]  /*33b0*/  FFMA R13, R30, R56, R13 ;  /* 0x000000381e0d7223 */ /* 0x000fca000000000d */
[----:B------:R-:W-:-:S05]  /*33c0*/  F2FP.TF32.F32.PACK_B R13, R13 ;  /* 0x0000000dff0d723e */ /* 0x000fca00024050ff */
[----:B------:R0:W-:Y:S01]  /*33d0*/  @P1 STG.E desc[UR50][R10.64+0x20], R13 ;  /* 0x0000200d0a001986 */ /* 0x0001e2000c101932 */
[----:B------:R-:W-:Y:S05]  /*33e0*/  @!P0 BRA `(.L_x_57) ;  /* 0x0000000000048947 */ /* 0x000fea0003800000 */
[----:B------:R0:W5:Y:S02]  /*33f0*/  LDG.E.LTC128B R18, desc[UR50][R8.64+0x24] ;  /* 0x0000243208127981 */ /* 0x000164000c1e1920 */
.L_x_57:
[----:B------:R-:W-:Y:S05]  /*3400*/  BSYNC B1 ;  /* 0x0000000000017941 */ /* 0x000fea0003800000 */
.L_x_56:
        /* <DEDUP_REMOVED lines=10> */
.L_x_59:
[----:B------:R-:W-:Y:S05]  /*34b0*/  BSYNC B1 ;  /* 0x0000000000017941 */ /* 0x000fea0003800000 */
.L_x_58:
[----:B-----5:R-:W-:Y:S01]  /*34c0*/  LOP3.LUT R12, R18, 0xffffe000, RZ, 0xc0, !PT ;  /* 0xffffe000120c7812 */ /* 0x020fe200078ec0ff */
[----:B------:R-:W-:Y:S01]  /*34d0*/  BSSY B1, `(.L_x_60) ;  /* 0x0000009000017945 */ /* 0x000fe20003800000 */
[----:B------:R-:W-:-:S03]  /*34e0*/  ISETP.GT.AND P0, PT, R3, 0x11, PT ;  /* 0x000000110300780c */ /* 0x000fc60003f04270 */
[----:B0-----:R-:W-:Y:S01]  /*34f0*/  FMUL R13, R12, R57 ;  /* 0x000000390c0d7220 */ /* 0x001fe20000400000 */
[----:B------:R-:W-:-:S03]  /*3500*/  ISETP.GT.AND P3, PT, R0, RZ, P0 ;  /* 0x000000ff0000720c */ /* 0x000fc60000764270 */
[----:B------:R-:W-:-:S05]  /*3510*/  FFMA R13, R32, R56, R13 ;  /* 0x00000038200d7223 */ /* 0x000fca000000000d */
[----:B------:R-:W-:-:S05]  /*3520*/  F2FP.TF32.F32.PACK_B R13, R13 ;  /* 0x0000000dff0d723e */ /* 0x000fca00024050ff */
[----:B------:R0:W-:Y:S01]  /*3530*/  @P2 STG.E desc[UR50][R6.64+0x40], R13 ;  /* 0x0000400d06002986 */ /* 0x0001e2000c101932 */
[----:B------:R-:W-:Y:S05]  /*3540*/  @!P3 BRA `(.L_x_61) ;  /* 0x000000000004b947 */ /* 0x000fea0003800000 */
[----:B------:R0:W5:Y:S02]  /*3550*/  LDG.E.LTC128B R18, desc[UR50][R4.64+0x44] ;  /* 0x0000443204127981 */ /* 0x000164000c1e1920 */
.L_x_61:
[----:B------:R-:W-:Y:S05]  /*3560*/  BSYNC B1 ;  /* 0x0000000000017941 */ /* 0x000fea0003800000 */
.L_x_60:
        /* <DEDUP_REMOVED lines=9> */
.L_x_63:
[----:B------:R-:W-:Y:S05]  /*3600*/  BSYNC B1 ;  /* 0x0000000000017941 */ /* 0x000fea0003800000 */
.L_x_62:
        /* <DEDUP_REMOVED lines=9> */
.L_x_65:
[----:B------:R-:W-:Y:S05]  /*36a0*/  BSYNC B1 ;  /* 0x0000000000017941 */ /* 0x000fea0003800000 */
.L_x_64:
        /* <DEDUP_REMOVED lines=10> */
.L_x_67:
[----:B------:R-:W-:Y:S05]  /*3750*/  BSYNC B1 ;  /* 0x0000000000017941 */ /* 0x000fea0003800000 */
.L_x_66:
        /* <DEDUP_REMOVED lines=10> */
.L_x_69:
[----:B------:R-:W-:Y:S05]  /*3800*/  BSYNC B1 ;  /* 0x0000000000017941 */ /* 0x000fea0003800000 */
.L_x_68:
        /* <DEDUP_REMOVED lines=9> */
.L_x_71:
[----:B------:R-:W-:Y:S05]  /*38a0*/  BSYNC B1 ;  /* 0x0000000000017941 */ /* 0x000fea0003800000 */
.L_x_70:
        /* <DEDUP_REMOVED lines=9> */
.L_x_73:
[----:B------:R-:W-:Y:S05]  /*3940*/  BSYNC B1 ;  /* 0x0000000000017941 */ /* 0x000fea0003800000 */
.L_x_72:
        /* <DEDUP_REMOVED lines=10> */
.L_x_75:
[----:B------:R-:W-:Y:S05]  /*39f0*/  BSYNC B1 ;  /* 0x0000000000017941 */ /* 0x000fea0003800000 */
.L_x_74:
        /* <DEDUP_REMOVED lines=10> */
.L_x_77:
[----:B------:R-:W-:Y:S05]  /*3aa0*/  BSYNC B1 ;  /* 0x0000000000017941 */ /* 0x000fea0003800000 */
.L_x_76:
        /* <DEDUP_REMOVED lines=9> */
.L_x_79:
[----:B------:R-:W-:Y:S05]  /*3b40*/  BSYNC B1 ;  /* 0x0000000000017941 */ /* 0x000fea0003800000 */
.L_x_78:
        /* <DEDUP_REMOVED lines=9> */
.L_x_81:
[----:B------:R-:W-:Y:S05]  /*3be0*/  BSYNC B1 ;  /* 0x0000000000017941 */ /* 0x000fea0003800000 */
.L_x_80:
        /* <DEDUP_REMOVED lines=10> */
.L_x_83:
[----:B------:R-:W-:Y:S05]  /*3c90*/  BSYNC B1 ;  /* 0x0000000000017941 */ /* 0x000fea0003800000 */
.L_x_82:
        /* <DEDUP_REMOVED lines=10> */
.L_x_85:
[----:B------:R-:W-:Y:S05]  /*3d40*/  BSYNC B1 ;  /* 0x0000000000017941 */ /* 0x000fea0003800000 */
.L_x_84:
        /* <DEDUP_REMOVED lines=9> */
.L_x_87:
[----:B------:R-:W-:Y:S05]  /*3de0*/  BSYNC B1 ;  /* 0x0000000000017941 */ /* 0x000fea0003800000 */
.L_x_86:
        /* <DEDUP_REMOVED lines=9> */
.L_x_89:
[----:B------:R-:W-:Y:S05]  /*3e80*/  BSYNC B1 ;  /* 0x0000000000017941 */ /* 0x000fea0003800000 */
.L_x_88:
        /* <DEDUP_REMOVED lines=10> */
.L_x_91:
[----:B------:R-:W-:Y:S05]  /*3f30*/  BSYNC B1 ;  /* 0x0000000000017941 */ /* 0x000fea0003800000 */
.L_x_90:
        /* <DEDUP_REMOVED lines=10> */
.L_x_93:
[----:B------:R-:W-:Y:S05]  /*3fe0*/  BSYNC B1 ;  /* 0x0000000000017941 */ /* 0x000fea0003800000 */
.L_x_92:
        /* <DEDUP_REMOVED lines=9> */
.L_x_95:
[----:B------:R-:W-:Y:S05]  /*4080*/  BSYNC B1 ;  /* 0x0000000000017941 */ /* 0x000fea0003800000 */
.L_x_94:
        /* <DEDUP_REMOVED lines=9> */
.L_x_97:
[----:B------:R-:W-:Y:S05]  /*4120*/  BSYNC B1 ;  /* 0x0000000000017941 */ /* 0x000fea0003800000 */
.L_x_96:
        /* <DEDUP_REMOVED lines=10> */
.L_x_99:
[----:B------:R-:W-:Y:S05]  /*41d0*/  BSYNC B1 ;  /* 0x0000000000017941 */ /* 0x000fea0003800000 */
.L_x_98:
        /* <DEDUP_REMOVED lines=10> */
.L_x_101:
[----:B------:R-:W-:Y:S05]  /*4280*/  BSYNC B1 ;  /* 0x0000000000017941 */ /* 0x000fea0003800000 */
.L_x_100:
[----:B01---5:R-:W-:Y:S01]  /*4290*/  LOP3.LUT R4, R18, 0xffffe000, RZ, 0xc0, !PT ;  /* 0xffffe00012047812 */ /* 0x023fe200078ec0ff */
        /* <DEDUP_REMOVED lines=8> */
.L_x_103:
[----:B------:R-:W-:Y:S05]  /*4320*/  BSYNC B1 ;  /* 0x0000000000017941 */ /* 0x000fea0003800000 */
.L_x_102:
[----:B-----5:R-:W-:Y:S01]  /*4330*/  LOP3.LUT R4, R18, 0xffffe000, RZ, 0xc0, !PT ;  /* 0xffffe00012047812 */ /* 0x020fe200078ec0ff */
[----:B------:R-:W-:Y:S01]  /*4340*/  @P1 IMAD.MOV.U32 R5, RZ, RZ, R11 ;  /* 0x000000ffff051224 */ /* 0x000fe200078e000b */
[----:B------:R-:W-:Y:S01]  /*4350*/  ISETP.GT.AND P0, PT, R0, 0x8, P0 ;  /* 0x000000080000780c */ /* 0x000fe20000704270 */
[----:B------:R-:W-:Y:S02]  /*4360*/  BSSY B1, `(.L_x_104) ;  /* 0x0000008000017945 */ /* 0x000fe40003800000 */
[----:B------:R-:W-:Y:S01]  /*4370*/  FMUL R3, R4, R57 ;  /* 0x0000003904037220 */ /* 0x000fe20000400000 */
[----:B------:R-:W-:-:S03]  /*4380*/  @P1 IMAD.MOV.U32 R4, RZ, RZ, R10 ;  /* 0x000000ffff041224 */ /* 0x000fc600078e000a */
[----:B------:R-:W-:-:S05]  /*4390*/  FFMA R3, R54, R56, R3 ;  /* 0x0000003836037223 */ /* 0x000fca0000000003 */
[----:B------:R-:W-:-:S05]  /*43a0*/  F2FP.TF32.F32.PACK_B R3, R3 ;  /* 0x00000003ff03723e */ /* 0x000fca00024050ff */
[----:B------:R0:W-:Y:S01]  /*43b0*/  @P1 STG.E desc[UR50][R4.64+0xe0], R3 ;  /* 0x0000e00304001986 */ /* 0x0001e2000c101932 */
[----:B------:R-:W-:Y:S05]  /*43c0*/  @!P0 BRA `(.L_x_105) ;  /* 0x0000000000048947 */ /* 0x000fea0003800000 */
[----:B------:R0:W5:Y:S02]  /*43d0*/  LDG.E.LTC128B R18, desc[UR50][R8.64+0xe4] ;  /* 0x0000e43208127981 */ /* 0x000164000c1e1920 */
.L_x_105:
[----:B------:R-:W-:Y:S05]  /*43e0*/  BSYNC B1 ;  /* 0x0000000000017941 */ /* 0x000fea0003800000 */
.L_x_104:
[----:B------:R-:W-:Y:S05]  /*43f0*/  @!P0 BRA `(.L_x_106) ;  /* 0x0000000800708947 */ /* 0x000fea0003800000 */
[----:B-----5:R-:W-:-:S05]  /*4400*/  LOP3.LUT R18, R18, 0xffffe000, RZ, 0xc0, !PT ;  /* 0xffffe00012127812 */ /* 0x020fca00078ec0ff */
[----:B------:R-:W-:-:S04]  /*4410*/  FMUL R18, R18, R57 ;  /* 0x0000003912127220 */ /* 0x000fc80000400000 */
[----:B------:R-:W-:-:S05]  /*4420*/  FFMA R55, R55, R56, R18 ;  /* 0x0000003837377223 */ /* 0x000fca0000000012 */
[----:B------:R-:W-:-:S05]  /*4430*/  F2FP.TF32.F32.PACK_B R55, R55 ;  /* 0x00000037ff37723e */ /* 0x000fca00024050ff */
[----:B------:R0:W-:Y:S01]  /*4440*/  STG.E desc[UR50][R10.64+0xe4], R55 ;  /* 0x0000e4370a007986 */ /* 0x0001e2000c101932 */
[----:B------:R-:W-:Y:S05]  /*4450*/  BRA `(.L_x_106) ;  /* 0x0000000800587947 */ /* 0x000fea0003800000 */
.L_x_45:
[----:B------:R-:W-:Y:S01]  /*4460*/  ISETP.GT.AND P4, PT, R3, 0x1, PT ;  /* 0x000000010300780c */ /* 0x000fe20003f84270 */
[----:B------:R-:W-:Y:S01]  /*4470*/  ULDC.64 UR4, c[0x0][0x5c0] ;  /* 0x0001700000047ab9 */ /* 0x000fe20000000a00 */
[-C--:B------:R-:W-:Y:S01]  /*4480*/  FMUL R9, R24, R56.reuse ;  /* 0x0000003818097220 */ /* 0x080fe20000400000 */
[----:B------:R-:W-:Y:S01]  /*4490*/  LEA R4, P1, R66, UR4, 0x2 ;  /* 0x0000000442047c11 */ /* 0x000fe2000f8210ff */
[-C--:B------:R-:W-:Y:S01]  /*44a0*/  FMUL R25, R25, R56.reuse ;  /* 0x0000003819197220 */ /* 0x080fe20000400000 */
[----:B------:R-:W-:Y:S01]  /*44b0*/  ISETP.GT.AND P0, PT, R0, RZ, P4 ;  /* 0x000000ff0000720c */ /* 0x000fe20002704270 */
[-C--:B------:R-:W-:Y:S01]  /*44c0*/  FMUL R11, R26, R56.reuse ;  /* 0x000000381a0b7220 */ /* 0x080fe20000400000 */
[----:B------:R-:W-:Y:S01]  /*44d0*/  ISETP.GT.AND P3, PT, R0, 0x8, P3 ;  /* 0x000000080000780c */ /* 0x000fe20001f64270 */
[-C--:B------:R-:W-:Y:S01]  /*44e0*/  FMUL R27, R27, R56.reuse ;  /* 0x000000381b1b7220 */ /* 0x080fe20000400000 */
[----:B------:R-:W-:Y:S01]  /*44f0*/  LEA.HI.X R5, R66, UR5, R7, 0x2, P1 ;  /* 0x0000000542057c11 */ /* 0x000fe200088f1407 */
[-C--:B------:R-:W-:Y:S01]  /*4500*/  FMUL R29, R29, R56.reuse ;  /* 0x000000381d1d7220 */ /* 0x080fe20000400000 */
[----:B------:R-:W-:Y:S01]  /*4510*/  F2FP.TF32.F32.PACK_B R9, R9 ;  /* 0x00000009ff09723e */ /* 0x000fe200024050ff */
[-C--:B------:R-:W-:Y:S01]  /*4520*/  FMUL R31, R31, R56.reuse ;  /* 0x000000381f1f7220 */ /* 0x080fe20000400000 */
[C---:B------:R-:W-:Y:S01]  /*4530*/  SHF.L.U64.HI R71, R70.reuse, 0x5, R71 ;  /* 0x0000000546477819 */ /* 0x040fe20000010247 */
[----:B------:R-:W-:Y:S01]  /*4540*/  FMUL R33, R33, R56 ;  /* 0x0000003821217220 */ /* 0x000fe20000400000 */
[----:B------:R-:W-:Y:S01]  /*4550*/  LEA R6, P1, R70, R4, 0x5 ;  /* 0x0000000446067211 */ /* 0x000fe200078228ff */
[----:B------:R0:W-:Y:S01]  /*4560*/  @P2 STG.E desc[UR50][R4.64], R9 ;  /* 0x0000000904002986 */ /* 0x0001e2000c101932 */
[----:B------:R-:W-:Y:S01]  /*4570*/  F2FP.TF32.F32.PACK_B R25, R25 ;  /* 0x00000019ff19723e */ /* 0x000fe200024050ff */
[-C--:B------:R-:W-:Y:S01]  /*4580*/  FMUL R13, R34, R56.reuse ;  /* 0x00000038220d7220 */ /* 0x080fe20000400000 */
[----:B------:R-:W-:Y:S01]  /*4590*/  F2FP.TF32.F32.PACK_B R11, R11 ;  /* 0x0000000bff0b723e */ /* 0x000fe200024050ff */
[----:B------:R-:W-:Y:S01]  /*45a0*/  IMAD.X R7, R71, 0x1, R5, P1 ;  /* 0x0000000147077824 */ /* 0x000fe200008e0605 */
[C---:B------:R-:W-:Y:S01]  /*45b0*/  ISETP.GT.AND P2, PT, R3.reuse, 0x8, PT ;  /* 0x000000080300780c */ /* 0x040fe20003f44270 */
[----:B------:R-:W-:Y:S01]  /*45c0*/  @P0 STG.E desc[UR50][R4.64+0x4], R25 ;  /* 0x0000041904000986 */ /* 0x000fe2000c101932 */
[----:B------:R-:W-:Y:S01]  /*45d0*/  ISETP.GT.AND P0, PT, R3, 0x9, PT ;  /* 0x000000090300780c */ /* 0x000fe20003f04270 */
[-C--:B------:R-:W-:Y:S01]  /*45e0*/  FMUL R35, R35, R56.reuse ;  /* 0x0000003823237220 */ /* 0x080fe20000400000 */
[C---:B------:R-:W-:Y:S01]  /*45f0*/  ISETP.GT.AND P4, PT, R0.reuse, 0x8, P4 ;  /* 0x000000080000780c */ /* 0x040fe20002784270 */
[----:B------:R1:W-:Y:S01]  /*4600*/  @P3 STG.E desc[UR50][R6.64], R11 ;  /* 0x0000000b06003986 */ /* 0x0003e2000c101932 */
[----:B------:R-:W-:Y:S01]  /*4610*/  ISETP.GT.AND P1, PT, R0, RZ, P2 ;  /* 0x000000ff0000720c */ /* 0x000fe20001724270 */
[-C--:B0-----:R-:W-:Y:S01]  /*4620*/  FMUL R9, R28, R56.reuse ;  /* 0x000000381c097220 */ /* 0x081fe20000400000 */
[C---:B------:R-:W-:Y:S01]  /*4630*/  ISETP.GT.AND P3, PT, R0.reuse, RZ, P0 ;  /* 0x000000ff0000720c */ /* 0x040fe20000764270 */
[-C--:B------:R-:W-:Y:S01]  /*4640*/  FMUL R37, R37, R56.reuse ;  /* 0x0000003825257220 */ /* 0x080fe20000400000 */
[----:B------:R-:W-:Y:S01]  /*4650*/  F2FP.TF32.F32.PACK_B R27, R27 ;  /* 0x0000001bff1b723e */ /* 0x000fe200024050ff */
[-C--:B------:R-:W-:Y:S01]  /*4660*/  FMUL R39, R39, R56.reuse ;  /* 0x0000003827277220 */ /* 0x080fe20000400000 */
[----:B------:R-:W-:Y:S01]  /*4670*/  F2FP.TF32.F32.PACK_B R9, R9 ;  /* 0x00000009ff09723e */ /* 0x000fe200024050ff */
[-C--:B------:R-:W-:Y:S01]  /*4680*/  FMUL R41, R41, R56.reuse ;  /* 0x0000003829297220 */ /* 0x080fe20000400000 */
[----:B------:R-:W-:Y:S01]  /*4690*/  ISETP.GT.AND P2, PT, R0, 0x8, P2 ;  /* 0x000000080000780c */ /* 0x000fe20001744270 */
[-C--:B------:R-:W-:Y:S01]  /*46a0*/  FMUL R43, R43, R56.reuse ;  /* 0x000000382b2b7220 */ /* 0x080fe20000400000 */
[----:B------:R-:W-:Y:S01]  /*46b0*/  F2FP.TF32.F32.PACK_B R29, R29 ;  /* 0x0000001dff1d723e */ /* 0x000fe200024050ff */
[----:B------:R-:W-:Y:S01]  /*46c0*/  @P4 STG.E desc[UR50][R6.64+0x4], R27 ;  /* 0x0000041b06004986 */ /* 0x000fe2000c101932 */
[-C--:B-1----:R-:W-:Y:S01]  /*46d0*/  FMUL R11, R30, R56.reuse ;  /* 0x000000381e0b7220 */ /* 0x082fe20000400000 */
[C---:B------:R-:W-:Y:S01]  /*46e0*/  ISETP.GT.AND P0, PT, R0.reuse, 0x8, P0 ;  /* 0x000000080000780c */ /* 0x040fe20000704270 */
[-C--:B------:R-:W-:Y:S01]  /*46f0*/  FMUL R45, R45, R56.reuse ;  /* 0x000000382d2d7220 */ /* 0x080fe20000400000 */
[----:B------:R0:W-:Y:S01]  /*4700*/  @P1 STG.E desc[UR50][R4.64+0x20], R9 ;  /* 0x0000200904001986 */ /* 0x0001e2000c101932 */
[----:B------:R-:W-:Y:S01]  /*4710*/  ISETP.GT.AND P4, PT, R3, 0x11, PT ;  /* 0x000000110300780c */ /* 0x000fe20003f84270 */
[-C--:B------:R-:W-:Y:S01]  /*4720*/  FMUL R47, R47, R56.reuse ;  /* 0x000000382f2f7220 */ /* 0x080fe20000400000 */
[----:B------:R-:W-:Y:S01]  /*4730*/  F2FP.TF32.F32.PACK_B R11, R11 ;  /* 0x0000000bff0b723e */ /* 0x000fe200024050ff */
[----:B------:R-:W-:Y:S01]  /*4740*/  @P3 STG.E desc[UR50][R4.64+0x24], R29 ;  /* 0x0000241d04003986 */ /* 0x000fe2000c101932 */
[----:B------:R-:W-:Y:S01]  /*4750*/  ISETP.GT.AND P3, PT, R3, 0x10, PT ;  /* 0x000000100300780c */ /* 0x000fe20003f64270 */
[-C--:B------:R-:W-:Y:S01]  /*4760*/  FMUL R49, R49, R56.reuse ;  /* 0x0000003831317220 */ /* 0x080fe20000400000 */
[----:B------:R-:W-:Y:S01]  /*4770*/  F2FP.TF32.F32.PACK_B R31, R31 ;  /* 0x0000001fff1f723e */ /* 0x000fe200024050ff */
[----:B------:R1:W-:Y:S01]  /*4780*/  @P2 STG.E desc[UR50][R6.64+0x20], R11 ;  /* 0x0000200b06002986 */ /* 0x0003e2000c101932 */
[C---:B------:R-:W-:Y:S01]  /*4790*/  ISETP.GT.AND P1, PT, R0.reuse, RZ, P3 ;  /* 0x000000ff0000720c */ /* 0x040fe20001f24270 */
[-C--:B------:R-:W-:Y:S01]  /*47a0*/  FMUL R51, R51, R56.reuse ;  /* 0x0000003833337220 */ /* 0x080fe20000400000 */
[----:B------:R-:W-:Y:S01]  /*47b0*/  ISETP.GT.AND P2, PT, R0, RZ, P4 ;  /* 0x000000ff0000720c */ /* 0x000fe20002744270 */
[-C--:B0-----:R-:W-:Y:S01]  /*47c0*/  FMUL R9, R32, R56.reuse ;  /* 0x0000003820097220 */ /* 0x081fe20000400000 */
[----:B------:R-:W-:Y:S01]  /*47d0*/  ISETP.GT.AND P3, PT, R0, 0x8, P3 ;  /* 0x000000080000780c */ /* 0x000fe20001f64270 */
[----:B------:R-:W-:Y:S01]  /*47e0*/  @P0 STG.E desc[UR50][R6.64+0x24], R31 ;  /* 0x0000241f06000986 */ /* 0x000fe2000c101932 */
[----:B------:R-:W-:Y:S01]  /*47f0*/  F2FP.TF32.F32.PACK_B R33, R33 ;  /* 0x00000021ff21723e */ /* 0x000fe200024050ff */
[-C--:B------:R-:W-:Y:S01]  /*4800*/  FMUL R53, R53, R56.reuse ;  /* 0x0000003835357220 */ /* 0x080fe20000400000 */
[----:B------:R-:W-:Y:S01]  /*4810*/  F2FP.TF32.F32.PACK_B R9, R9 ;  /* 0x00000009ff09723e */ /* 0x000fe200024050ff */
[-C--:B------:R-:W-:Y:S01]  /*4820*/  FMUL R55, R55, R56.reuse ;  /* 0x0000003837377220 */ /* 0x080fe20000400000 */
[----:B------:R-:W-:Y:S01]  /*4830*/  F2FP.TF32.F32.PACK_B R13, R13 ;  /* 0x0000000dff0d723e */ /* 0x000fe200024050ff */
[----:B-1----:R-:W-:Y:S01]  /*4840*/  FMUL R11, R38, R56 ;  /* 0x00000038260b7220 */ /* 0x002fe20000400000 */
[C---:B------:R-:W-:Y:S01]  /*4850*/  ISETP.GT.AND P0, PT, R3.reuse, 0x19, PT ;  /* 0x000000190300780c */ /* 0x040fe20003f04270 */
[----:B------:R0:W-:Y:S01]  /*4860*/  @P1 STG.E desc[UR50][R4.64+0x40], R9 ;  /* 0x0000400904001986 */ /* 0x0001e2000c101932 */
[----:B------:R-:W-:-:S02]  /*4870*/  ISETP.GT.AND P1, PT, R3, 0x18, PT ;  /* 0x000000180300780c */ /* 0x000fc40003f24270 */
[C---:B------:R-:W-:Y:S01]  /*4880*/  ISETP.GT.AND P4, PT, R0.reuse, 0x8, P4 ;  /* 0x000000080000780c */ /* 0x040fe20002784270 */
[----:B------:R-:W-:Y:S01]  /*4890*/  @P2 STG.E desc[UR50][R4.64+0x44], R33 ;  /* 0x0000442104002986 */ /* 0x000fe2000c101932 */
[C---:B------:R-:W-:Y:S02]  /*48a0*/  ISETP.GT.AND P2, PT, R0.reuse, RZ, P1 ;  /* 0x000000ff0000720c */ /* 0x040fe40000f44270 */
[C---:B------:R-:W-:Y:S01]  /*48b0*/  ISETP.GT.AND P1, PT, R0.reuse, 0x8, P1 ;  /* 0x000000080000780c */ /* 0x040fe20000f24270 */
[----:B------:R1:W-:Y:S01]  /*48c0*/  @P3 STG.E desc[UR50][R6.64+0x40], R13 ;  /* 0x0000400d06003986 */ /* 0x0003e2000c101932 */
[----:B------:R-:W-:Y:S02]  /*48d0*/  ISETP.GT.AND P3, PT, R0, RZ, P0 ;  /* 0x000000ff0000720c */ /* 0x000fe40000764270 */
[----:B------:R-:W-:Y:S01]  /*48e0*/  F2FP.TF32.F32.PACK_B R35, R35 ;  /* 0x00000023ff23723e */ /* 0x000fe200024050ff */
[----:B0-----:R-:W-:Y:S01]  /*48f0*/  FMUL R9, R36, R56 ;  /* 0x0000003824097220 */ /* 0x001fe20000400000 */
[----:B------:R-:W-:-:S02]  /*4900*/  F2FP.TF32.F32.PACK_B R37, R37 ;  /* 0x00000025ff25723e */ /* 0x000fc400024050ff */
[----:B------:R-:W-:Y:S01]  /*4910*/  F2FP.TF32.F32.PACK_B R11, R11 ;  /* 0x0000000bff0b723e */ /* 0x000fe200024050ff */
[----:B------:R-:W-:Y:S01]  /*4920*/  @P4 STG.E desc[UR50][R6.64+0x44], R35 ;  /* 0x0000442306004986 */ /* 0x000fe2000c101932 */
[----:B------:R-:W-:Y:S02]  /*4930*/  F2FP.TF32.F32.PACK_B R9, R9 ;  /* 0x00000009ff09723e */ /* 0x000fe400024050ff */
[----:B------:R-:W-:Y:S01]  /*4940*/  F2FP.TF32.F32.PACK_B R39, R39 ;  /* 0x00000027ff27723e */ /* 0x000fe200024050ff */
[----:B-1----:R-:W-:Y:S01]  /*4950*/  FMUL R13, R42, R56 ;  /* 0x000000382a0d7220 */ /* 0x002fe20000400000 */
[----:B------:R-:W-:Y:S01]  /*4960*/  F2FP.TF32.F32.PACK_B R41, R41 ;  /* 0x00000029ff29723e */ /* 0x000fe200024050ff */
[----:B------:R0:W-:Y:S01]  /*4970*/  @P2 STG.E desc[UR50][R4.64+0x60], R9 ;  /* 0x0000600904002986 */ /* 0x0001e2000c101932 */
[----:B------:R-:W-:Y:S02]  /*4980*/  ISETP.GT.AND P2, PT, R3, 0x20, PT ;  /* 0x000000200300780c */ /* 0x000fe40003f44270 */
[----:B------:R-:W-:Y:S01]  /*4990*/  F2FP.TF32.F32.PACK_B R13, R13 ;  /* 0x0000000dff0d723e */ /* 0x000fe200024050ff */
[----:B------:R-:W-:Y:S01]  /*49a0*/  @P3 STG.E desc[UR50][R4.64+0x64], R37 ;  /* 0x0000642504003986 */ /* 0x000fe2000c101932 */
[----:B------:R-:W-:-:S02]  /*49b0*/  ISETP.GT.AND P3, PT, R0, 0x8, P0 ;  /* 0x000000080000780c */ /* 0x000fc40000764270 */
[C---:B------:R-:W-:Y:S01]  /*49c0*/  ISETP.GT.AND P0, PT, R3.reuse, 0x21, PT ;  /* 0x000000210300780c */ /* 0x040fe20003f04270 */
[----:B------:R1:W-:Y:S01]  /*49d0*/  @P1 STG.E desc[UR50][R6.64+0x60], R11 ;  /* 0x0000600b06001986 */ /* 0x0003e2000c101932 */
[C---:B------:R-:W-:Y:S02]  /*49e0*/  ISETP.GT.AND P4, PT, R0.reuse, RZ, P2 ;  /* 0x000000ff0000720c */ /* 0x040fe40001784270 */
[----:B------:R-:W-:Y:S01]  /*49f0*/  ISETP.GT.AND P1, PT, R0, RZ, P0 ;  /* 0x000000ff0000720c */ /* 0x000fe20000724270 */
[-C--:B0-----:R-:W-:Y:S01]  /*4a00*/  FMUL R9, R40, R56.reuse ;  /* 0x0000003828097220 */ /* 0x081fe20000400000 */
[C---:B------:R-:W-:Y:S02]  /*4a10*/  ISETP.GT.AND P2, PT, R0.reuse, 0x8, P2 ;  /* 0x000000080000780c */ /* 0x040fe40001744270 */
[----:B------:R-:W-:Y:S02]  /*4a20*/  F2FP.TF32.F32.PACK_B R43, R43 ;  /* 0x0000002bff2b723e */ /* 0x000fe400024050ff */
[----:B------:R-:W-:Y:S01]  /*4a30*/  F2FP.TF32.F32.PACK_B R9, R9 ;  /* 0x00000009ff09723e */ /* 0x000fe200024050ff */
[----:B------:R-:W-:Y:S01]  /*4a40*/  @P3 STG.E desc[UR50][R6.64+0x64], R39 ;  /* 0x0000642706003986 */ /* 0x000fe2000c101932 */
[----:B------:R-:W-:Y:S01]  /*4a50*/  ISETP.GT.AND P3, PT, R0, 0x8, P0 ;  /* 0x000000080000780c */ /* 0x000fe20000764270 */
[----:B-1----:R-:W-:Y:S01]  /*4a60*/  FMUL R11, R46, R56 ;  /* 0x000000382e0b7220 */ /* 0x002fe20000400000 */
[----:B------:R-:W-:Y:S01]  /*4a70*/  ISETP.GT.AND P0, PT, R3, 0x29, PT ;  /* 0x000000290300780c */ /* 0x000fe20003f04270 */
[----:B------:R0:W-:Y:S01]  /*4a80*/  @P4 STG.E desc[UR50][R4.64+0x80], R9 ;  /* 0x0000800904004986 */ /* 0x0001e2000c101932 */
[----:B------:R-:W-:-:S02]  /*4a90*/  F2FP.TF32.F32.PACK_B R45, R45 ;  /* 0x0000002dff2d723e */ /* 0x000fc400024050ff */
[----:B------:R-:W-:Y:S01]  /*4aa0*/  F2FP.TF32.F32.PACK_B R11, R11 ;  /* 0x0000000bff0b723e */ /* 0x000fe200024050ff */
[----:B------:R-:W-:Y:S01]  /*4ab0*/  @P1 STG.E desc[UR50][R4.64+0x84], R41 ;  /* 0x0000842904001986 */ /* 0x000fe2000c101932 */
[----:B------:R-:W-:Y:S02]  /*4ac0*/  ISETP.GT.AND P1, PT, R3, 0x28, PT ;  /* 0x000000280300780c */ /* 0x000fe40003f24270 */
[----:B------:R-:W-:Y:S01]  /*4ad0*/  F2FP.TF32.F32.PACK_B R47, R47 ;  /* 0x0000002fff2f723e */ /* 0x000fe200024050ff */
[----:B------:R1:W-:Y:S01]  /*4ae0*/  @P2 STG.E desc[UR50][R6.64+0x80], R13 ;  /* 0x0000800d06002986 */ /* 0x0003e2000c101932 */
[C---:B------:R-:W-:Y:S02]  /*4af0*/  ISETP.GT.AND P4, PT, R0.reuse, RZ, P1 ;  /* 0x000000ff0000720c */ /* 0x040fe40000f84270 */
[----:B------:R-:W-:Y:S01]  /*4b00*/  ISETP.GT.AND P2, PT, R0, RZ, P0 ;  /* 0x000000ff0000720c */ /* 0x000fe20000744270 */
[----:B0-----:R-:W-:Y:S01]  /*4b10*/  FMUL R9, R44, R56 ;  /* 0x000000382c097220 */ /* 0x001fe20000400000 */
[C---:B------:R-:W-:Y:S01]  /*4b20*/  ISETP.GT.AND P1, PT, R0.reuse, 0x8, P1 ;  /* 0x000000080000780c */ /* 0x040fe20000f24270 */
[----:B------:R-:W-:Y:S01]  /*4b30*/  @P3 STG.E desc[UR50][R6.64+0x84], R43 ;  /* 0x0000842b06003986 */ /* 0x000fe2000c101932 */
[----:B------:R-:W-:-:S02]  /*4b40*/  ISETP.GT.AND P0, PT, R0, 0x8, P0 ;  /* 0x000000080000780c */ /* 0x000fc40000704270 */
[----:B------:R-:W-:Y:S02]  /*4b50*/  F2FP.TF32.F32.PACK_B R9, R9 ;  /* 0x00000009ff09723e */ /* 0x000fe400024050ff */
[C---:B------:R-:W-:Y:S01]  /*4b60*/  ISETP.GT.AND P3, PT, R3.reuse, 0x31, PT ;  /* 0x000000310300780c */ /* 0x040fe20003f64270 */
[----:B-1----:R-:W-:Y:S01]  /*4b70*/  FMUL R13, R48, R56 ;  /* 0x00000038300d7220 */ /* 0x002fe20000400000 */
[----:B------:R-:W-:Y:S01]  /*4b80*/  F2FP.TF32.F32.PACK_B R49, R49 ;  /* 0x00000031ff31723e */ /* 0x000fe200024050ff */
[----:B------:R0:W-:Y:S01]  /*4b90*/  @P4 STG.E desc[UR50][R4.64+0xa0], R9 ;  /* 0x0000a00904004986 */ /* 0x0001e2000c101932 */
[----:B------:R-:W-:Y:S02]  /*4ba0*/  F2FP.TF32.F32.PACK_B R51, R51 ;  /* 0x00000033ff33723e */ /* 0x000fe400024050ff */
[----:B------:R-:W-:Y:S01]  /*4bb0*/  F2FP.TF32.F32.PACK_B R13, R13 ;  /* 0x0000000dff0d723e */ /* 0x000fe200024050ff */
[----:B------:R-:W-:Y:S01]  /*4bc0*/  @P2 STG.E desc[UR50][R4.64+0xa4], R45 ;  /* 0x0000a42d04002986 */ /* 0x000fe2000c101932 */
[----:B------:R-:W-:-:S02]  /*4bd0*/  ISETP.GT.AND P2, PT, R3, 0x30, PT ;  /* 0x000000300300780c */ /* 0x000fc40003f44270 */
[----:B------:R-:W-:Y:S01]  /*4be0*/  F2FP.TF32.F32.PACK_B R53, R53 ;  /* 0x00000035ff35723e */ /* 0x000fe200024050ff */
[----:B------:R1:W-:Y:S01]  /*4bf0*/  @P1 STG.E desc[UR50][R6.64+0xa0], R11 ;  /* 0x0000a00b06001986 */ /* 0x0003e2000c101932 */
[C---:B------:R-:W-:Y:S02]  /*4c00*/  ISETP.GT.AND P4, PT, R0.reuse, RZ, P2 ;  /* 0x000000ff0000720c */ /* 0x040fe40001784270 */
[----:B------:R-:W-:Y:S01]  /*4c10*/  ISETP.GT.AND P1, PT, R0, RZ, P3 ;  /* 0x000000ff0000720c */ /* 0x000fe20001f24270 */
[----:B0-----:R-:W-:Y:S01]  /*4c20*/  FMUL R9, R50, R56 ;  /* 0x0000003832097220 */ /* 0x001fe20000400000 */
[----:B------:R-:W-:Y:S01]  /*4c30*/  ISETP.GT.AND P2, PT, R0, 0x8, P2 ;  /* 0x000000080000780c */ /* 0x000fe20001744270 */
[----:B------:R-:W-:Y:S01]  /*4c40*/  @P0 STG.E desc[UR50][R6.64+0xa4], R47 ;  /* 0x0000a42f06000986 */ /* 0x000fe2000c101932 */
[----:B------:R-:W-:Y:S02]  /*4c50*/  ISETP.GT.AND P0, PT, R3, 0x38, PT ;  /* 0x000000380300780c */ /* 0x000fe40003f04270 */
[----:B------:R-:W-:-:S02]  /*4c60*/  F2FP.TF32.F32.PACK_B R9, R9 ;  /* 0x00000009ff09723e */ /* 0x000fc400024050ff */
[----:B------:R-:W-:Y:S01]  /*4c70*/  ISETP.GT.AND P3, PT, R0, 0x8, P3 ;  /* 0x000000080000780c */ /* 0x000fe20001f64270 */
[-C--:B-1----:R-:W-:Y:S01]  /*4c80*/  FMUL R11, R54, R56.reuse ;  /* 0x00000038360b7220 */ /* 0x082fe20000400000 */
[----:B------:R-:W-:Y:S01]  /*4c90*/  F2FP.TF32.F32.PACK_B R55, R55 ;  /* 0x00000037ff37723e */ /* 0x000fe200024050ff */
[----:B------:R-:W-:Y:S01]  /*4ca0*/  @P4 STG.E desc[UR50][R4.64+0xc0], R13 ;  /* 0x0000c00d04004986 */ /* 0x000fe2000c101932 */
[----:B------:R-:W-:Y:S01]  /*4cb0*/  ISETP.GT.AND P4, PT, R3, 0x39, PT ;  /* 0x000000390300780c */ /* 0x000fe20003f84270 */
[----:B------:R-:W-:Y:S01]  /*4cc0*/  FMUL R3, R52, R56 ;  /* 0x0000003834037220 */ /* 0x000fe20000400000 */
[----:B------:R-:W-:Y:S01]  /*4cd0*/  F2FP.TF32.F32.PACK_B R11, R11 ;  /* 0x0000000bff0b723e */ /* 0x000fe200024050ff */
[----:B------:R-:W-:Y:S01]  /*4ce0*/  @P1 STG.E desc[UR50][R4.64+0xc4], R49 ;  /* 0x0000c43104001986 */ /* 0x000fe2000c101932 */
[C---:B------:R-:W-:Y:S02]  /*4cf0*/  ISETP.GT.AND P1, PT, R0.reuse, RZ, P0 ;  /* 0x000000ff0000720c */ /* 0x040fe40000724270 */
[C---:B------:R-:W-:Y:S01]  /*4d00*/  ISETP.GT.AND P0, PT, R0.reuse, 0x8, P0 ;  /* 0x000000080000780c */ /* 0x040fe20000704270 */
[----:B------:R-:W-:Y:S01]  /*4d10*/  @P2 STG.E desc[UR50][R6.64+0xc0], R9 ;  /* 0x0000c00906002986 */ /* 0x000fe2000c101932 */
[----:B------:R-:W-:-:S02]  /*4d20*/  ISETP.GT.AND P2, PT, R0, RZ, P4 ;  /* 0x000000ff0000720c */ /* 0x000fc40002744270 */
[----:B------:R-:W-:Y:S01]  /*4d30*/  ISETP.GT.AND P4, PT, R0, 0x8, P4 ;  /* 0x000000080000780c */ /* 0x000fe20002784270 */
[----:B------:R-:W-:Y:S01]  /*4d40*/  @P3 STG.E desc[UR50][R6.64+0xc4], R51 ;  /* 0x0000c43306003986 */ /* 0x000fe2000c101932 */
[----:B------:R-:W-:-:S05]  /*4d50*/  F2FP.TF32.F32.PACK_B R3, R3 ;  /* 0x00000003ff03723e */ /* 0x000fca00024050ff */
[----:B------:R-:W-:Y:S04]  /*4d60*/  @P1 STG.E desc[UR50][R4.64+0xe0], R3 ;  /* 0x0000e00304001986 */ /* 0x000fe8000c101932 */
[----:B------:R0:W-:Y:S02]  /*4d70*/  @P2 STG.E desc[UR50][R4.64+0xe4], R53 ;  /* 0x0000e43504002986 */ /* 0x0001e4000c101932 */
[----:B0-----:R-:W-:Y:S02]  /*4d80*/  @P0 IMAD.MOV.U32 R4, RZ, RZ, R6 ;  /* 0x000000ffff040224 */ /* 0x001fe400078e0006 */
[----:B------:R-:W-:-:S05]  /*4d90*/  @P0 IMAD.MOV.U32 R5, RZ, RZ, R7 ;  /* 0x000000ffff050224 */ /* 0x000fca00078e0007 */
[----:B------:R0:W-:Y:S04]  /*4da0*/  @P0 STG.E desc[UR50][R4.64+0xe0], R11 ;  /* 0x0000e00b04000986 */ /* 0x0001e8000c101932 */
[----:B------:R0:W-:Y:S02]  /*4db0*/  @P4 STG.E desc[UR50][R6.64+0xe4], R55 ;  /* 0x0000e43706004986 */ /* 0x0001e4000c101932 */
.L_x_106:
[----:B------:R-:W-:Y:S05]  /*4dc0*/  BSYNC B0 ;  /* 0x0000000000007941 */ /* 0x000fea0003800000 */
.L_x_44:
[----:B0-----:R-:W-:Y:S01]  /*4dd0*/  IMAD.U32 R3, RZ, RZ, UR52 ;  /* 0x00000034ff037e24 */ /* 0x001fe2000f8e00ff */
[----:B------:R-:W-:Y:S01]  /*4de0*/  ULDC.64 UR4, c[0x0][0x650] ;  /* 0x0001940000047ab9 */ /* 0x000fe20000000a00 */
[----:B------:R-:W-:Y:S01]  /*4df0*/  IMAD.U32 R0, RZ, RZ, UR52 ;  /* 0x00000034ff007e24 */ /* 0x000fe2000f8e00ff */
[----:B------:R0:W-:Y:S01]  /*4e00*/  SYNCS.ARRIVE.TRANS64.A1T0 RZ, [R63+UR42], RZ ;  /* 0x000000ff3fff79a7 */ /* 0x0001e2000810002a */
[----:B------:R-:W-:Y:S01]  /*4e10*/  IMAD.MOV.U32 R22, RZ, RZ, -0x1 ;  /* 0xffffffffff167424 */ /* 0x000fe200078e00ff */
[----:B------:R-:W-:Y:S01]  /*4e20*/  LEA R16, P0, R3, R16, 0x1 ;  /* 0x0000001003107211 */ /* 0x000fe200078008ff */
[----:B------:R-:W-:Y:S02]  /*4e30*/  IMAD.U32 R3, RZ, RZ, UR45 ;  /* 0x0000002dff037e24 */ /* 0x000fe4000f8e00ff */
[----:B-----5:R-:W-:Y:S02]  /*4e40*/  IMAD.MOV.U32 R18, RZ, RZ, -0x1 ;  /* 0xffffffffff127424 */ /* 0x020fe400078e00ff */
[----:B---3--:R-:W-:Y:S01]  /*4e50*/  IMAD.MOV.U32 R19, RZ, RZ, -0x1 ;  /* 0xffffffffff137424 */ /* 0x008fe200078e00ff */
[----:B------:R-:W-:-:S02]  /*4e60*/  LEA.HI.X R17, R0, R17, R3, 0x1, P0 ;  /* 0x0000001100117211 */ /* 0x000fc400000f0c03 */
[----:B------:R-:W-:Y:S02]  /*4e70*/  ISETP.GE.U32.AND P0, PT, R16, UR4, PT ;  /* 0x0000000410007c0c */ /* 0x000fe4000bf06070 */
[----:B------:R-:W-:Y:S02]  /*4e80*/  PRMT R0, RZ, 0x7610, R0 ;  /* 0x00007610ff007816 */ /* 0x000fe40000000000 */
[----:B------:R-:W-:-:S13]  /*4e90*/  ISETP.GE.U32.AND.EX P0, PT, R17, UR5, PT, P0 ;  /* 0x0000000511007c0c */ /* 0x000fda000bf06100 */
[----:B0-----:R-:W-:Y:S05]  /*4ea0*/  @P0 BRA `(.L_x_107) ;  /* 0x0000000400640947 */ /* 0x001fea0003800000 */
[----:B------:R-:W0:Y:S01]  /*4eb0*/  S2R R12, SR_CTAID.X ;  /* 0x00000000000c7919 */ /* 0x000e220000002500 */
[----:B------:R-:W3:Y:S01]  /*4ec0*/  LDC.64 R10, c[0x0][0x628] ;  /* 0x00018a00ff0a7b82 */ /* 0x000ee20000000a00 */
[----:B------:R-:W-:Y:S01]  /*4ed0*/  ULDC UR4, c[0x0][0x150] ;  /* 0x0000540000047ab9 */ /* 0x000fe20000000800 */
[----:B-1--4-:R-:W-:Y:S01]  /*4ee0*/  IMAD.MOV.U32 R8, RZ, RZ, R16 ;  /* 0x000000ffff087224 */ /* 0x012fe200078e0010 */
[----:B------:R-:W1:Y:S01]  /*4ef0*/  S2R R20, SR_CTAID.Y ;  /* 0x0000000000147919 */ /* 0x000e620000002600 */
[----:B------:R-:W-:-:S04]  /*4f00*/  IMAD.MOV.U32 R9, RZ, RZ, R17 ;  /* 0x000000ffff097224 */ /* 0x000fc800078e0011 */
[----:B------:R-:W4:Y:S08]  /*4f10*/  LDC R21, c[0x0][0x144] ;  /* 0x00005100ff157b82 */ /* 0x000f300000000800 */
[----:B------:R-:W1:Y:S08]  /*4f20*/  LDC R0, c[0x0][0x630] ;  /* 0x00018c00ff007b82 */ /* 0x000e700000000800 */
[----:B------:R-:W1:Y:S01]  /*4f30*/  LDC.64 R14, c[0x0][0x620] ;  /* 0x00018800ff0e7b82 */ /* 0x000e620000000a00 */
[----:B---3--:R-:W-:-:S04]  /*4f40*/  ISETP.NE.U32.AND P0, PT, R10, RZ, PT ;  /* 0x000000ff0a00720c */ /* 0x008fc80003f05070 */
[----:B------:R-:W-:Y:S02]  /*4f50*/  ISETP.NE.AND.EX P0, PT, R11, RZ, PT, P0 ;  /* 0x000000ff0b00720c */ /* 0x000fe40003f05300 */
[----:B0-----:R-:W-:-:S05]  /*4f60*/  I2FP.F32.U32 R3, R12 ;  /* 0x0000000c00037245 */ /* 0x001fca0000201000 */
[----:B------:R-:W-:-:S04]  /*4f70*/  FMUL R3, R3, UR4 ;  /* 0x0000000403037c20 */ /* 0x000fc80008400000 */
[----:B------:R0:W3:Y:S02]  /*4f80*/  F2I.U32.TRUNC.NTZ R18, R3 ;  /* 0x0000000300127305 */ /* 0x0000e4000020f000 */
[----:B----4-:R-:W-:Y:S05]  /*4f90*/  @!P0 BRA `(.L_x_108) ;  /* 0x0000000000288947 */ /* 0x010fea0003800000 */
[----:B0-----:R-:W0:Y:S02]  /*4fa0*/  LDC R3, c[0x0][0x634] ;  /* 0x00018d00ff037b82 */ /* 0x001e240000000800 */
        /* <DEDUP_REMOVED lines=9> */
.L_x_108:
[----:B------:R-:W4:Y:S01]  /*5040*/  LDC.64 R24, c[0x0][0x640] ;  /* 0x00019000ff187b82 */ /* 0x000f220000000a00 */
[-CC-:B-1----:R-:W-:Y:S01]  /*5050*/  SHF.R.U64 R19, R8, R0.reuse, R9.reuse ;  /* 0x0000000008137219 */ /* 0x182fe20000001209 */
[----:B---3--:R-:W-:Y:S01]  /*5060*/  IMAD.MOV R18, RZ, RZ, -R18 ;  /* 0x000000ffff127224 */ /* 0x008fe200078e0a12 */
[----:B------:R-:W-:Y:S01]  /*5070*/  SHF.R.U32.HI R0, RZ, R0, R9 ;  /* 0x00000000ff007219 */ /* 0x000fe20000011609 */
[----:B------:R-:W-:Y:S01]  /*5080*/  ULDC UR4, c[0x0][0x154] ;  /* 0x0000550000047ab9 */ /* 0x000fe20000000800 */
[----:B0-----:R-:W-:Y:S01]  /*5090*/  IADD3 R3, P0, RZ, -R19, RZ ;  /* 0x80000013ff037210 */ /* 0x001fe20007f1e0ff */
[----:B------:R-:W-:Y:S02]  /*50a0*/  IMAD R21, R21, R18, R12 ;  /* 0x0000001215157224 */ /* 0x000fe400078e020c */
[----:B------:R-:W0:Y:S01]  /*50b0*/  LDC R6, c[0x0][0x618] ;  /* 0x00018600ff067b82 */ /* 0x000e220000000800 */
[----:B------:R-:W-:Y:S02]  /*50c0*/  IMAD.MOV.U32 R7, RZ, RZ, 0x1 ;  /* 0x00000001ff077424 */ /* 0x000fe400078e00ff */
[----:B------:R-:W-:-:S04]  /*50d0*/  IMAD.X R5, RZ, RZ, ~R0, P0 ;  /* 0x000000ffff057224 */ /* 0x000fc800000e0e00 */
[-C--:B------:R-:W-:Y:S01]  /*50e0*/  IMAD R0, R5, R14.reuse, RZ ;  /* 0x0000000e05007224 */ /* 0x080fe200078e02ff */
[----:B------:R-:W1:Y:S01]  /*50f0*/  LDC R8, c[0x0][0x608] ;  /* 0x00018200ff087b82 */ /* 0x000e620000000800 */
[----:B------:R-:W-:-:S04]  /*5100*/  IMAD.WIDE.U32 R4, R3, R14, R16 ;  /* 0x0000000e03047225 */ /* 0x000fc800078e0010 */
[----:B------:R-:W-:Y:S01]  /*5110*/  IMAD R3, R3, R15, R0 ;  /* 0x0000000f03037224 */ /* 0x000fe200078e0200 */
[----:B------:R-:W-:Y:S02]  /*5120*/  I2FP.F32.U32 R0, R20 ;  /* 0x0000001400007245 */ /* 0x000fe40000201000 */
[----:B------:R-:W3:Y:S01]  /*5130*/  LDC R22, c[0x0][0x658] ;  /* 0x00019600ff167b82 */ /* 0x000ee20000000800 */
[----:B------:R-:W-:Y:S01]  /*5140*/  IMAD.IADD R3, R5, 0x1, R3 ;  /* 0x0000000105037824 */ /* 0x000fe200078e0203 */
[----:B----4-:R-:W-:Y:S01]  /*5150*/  ISETP.NE.U32.AND P0, PT, R24, RZ, PT ;  /* 0x000000ff1800720c */ /* 0x010fe20003f05070 */
[----:B------:R-:W-:Y:S01]  /*5160*/  FMUL R0, R0, UR4 ;  /* 0x0000000400007c20 */ /* 0x000fe20008400000 */
[----:B------:R-:W-:Y:S02]  /*5170*/  IMAD.MOV.U32 R5, RZ, RZ, -0x1 ;  /* 0xffffffffff057424 */ /* 0x000fe400078e00ff */
[----:B------:R-:W-:Y:S01]  /*5180*/  ISETP.NE.AND.EX P0, PT, R25, RZ, PT, P0 ;  /* 0x000000ff1900720c */ /* 0x000fe20003f05300 */
[----:B------:R4:W2:Y:S01]  /*5190*/  F2I.U32.TRUNC.NTZ R13, R0 ;  /* 0x00000000000d7305 */ /* 0x0008a2000020f000 */
[----:B------:R-:W2:Y:S01]  /*51a0*/  LDC R15, c[0x0][0x148] ;  /* 0x00005200ff0f7b82 */ /* 0x000ea20000000800 */
[----:B0-----:R-:W-:-:S02]  /*51b0*/  SHF.R.U64 R12, R4, R6, R3 ;  /* 0x00000006040c7219 */ /* 0x001fc40000001203 */
[----:B------:R-:W-:-:S05]  /*51c0*/  SHF.R.U32.HI R3, RZ, R6, R3 ;  /* 0x00000006ff037219 */ /* 0x000fca0000011603 */
[----:B------:R-:W0:Y:S01]  /*51d0*/  LDC R18, c[0x0][0x600] ;  /* 0x00018000ff127b82 */ /* 0x000e220000000800 */
[-CC-:B-1----:R-:W-:Y:S02]  /*51e0*/  SHF.R.U64 R10, R12, R8.reuse, R3.reuse ;  /* 0x000000080c0a7219 */ /* 0x182fe40000001203 */
[----:B------:R-:W-:-:S05]  /*51f0*/  SHF.R.U32.HI R3, RZ, R8, R3 ;  /* 0x00000008ff037219 */ /* 0x000fca0000011603 */
[----:B------:R-:W1:Y:S01]  /*5200*/  LDC R26, c[0x0][0x648] ;  /* 0x00019200ff1a7b82 */ /* 0x000e620000000800 */
[-C--:B---3--:R-:W-:Y:S02]  /*5210*/  SHF.L.U32 R4, R5, R22.reuse, RZ ;  /* 0x0000001605047219 */ /* 0x088fe400000006ff */
[-CC-:B------:R-:W-:Y:S02]  /*5220*/  SHF.R.U64 R14, R10, R22.reuse, R3.reuse ;  /* 0x000000160a0e7219 */ /* 0x180fe40000001203 */
[----:B------:R-:W-:Y:S02]  /*5230*/  SHF.R.U32.HI R5, RZ, R22, R3 ;  /* 0x00000016ff057219 */ /* 0x000fe40000011603 */
[----:B------:R-:W-:Y:S01]  /*5240*/  LOP3.LUT R23, RZ, R4, RZ, 0x33, !PT ;  /* 0x00000004ff177212 */ /* 0x000fe200078e33ff */
[----:B------:R-:W3:Y:S01]  /*5250*/  LDC R27, c[0x0][0x638] ;  /* 0x00018e00ff1b7b82 */ /* 0x000ee20000000800 */
[----:B------:R-:W-:Y:S01]  /*5260*/  SHF.L.U32 R22, R7, R22, RZ ;  /* 0x0000001607167219 */ /* 0x000fe200000006ff */
[----:B------:R-:W-:-:S06]  /*5270*/  IMAD.MOV.U32 R4, RZ, RZ, R14 ;  /* 0x000000ffff047224 */ /* 0x000fcc00078e000e */
[----:B------:R-:W0:Y:S01]  /*5280*/  LDC R28, c[0x0][0x610] ;  /* 0x00018400ff1c7b82 */ /* 0x000e220000000800 */
[----:B----4-:R-:W-:Y:S05]  /*5290*/  @!P0 BRA `(.L_x_109) ;  /* 0x0000000000288947 */ /* 0x010fea0003800000 */
[----:B------:R-:W4:Y:S02]  /*52a0*/  LDC R3, c[0x0][0x64c] ;  /* 0x00019300ff037b82 */ /* 0x000f240000000800 */
[----:B----4-:R-:W-:-:S05]  /*52b0*/  IADD3 R3, P0, R14, R3, RZ ;  /* 0x000000030e037210 */ /* 0x010fca0007f1e0ff */
        /* <DEDUP_REMOVED lines=8> */
.L_x_109:
[----:B------:R-:W-:Y:S01]  /*5340*/  ISETP.NE.AND P0, PT, R2, 0x1, PT ;  /* 0x000000010200780c */ /* 0x000fe20003f05270 */
[----:B0-----:R-:W-:Y:S01]  /*5350*/  VIADD R7, R18, 0xffffffff ;  /* 0xffffffff12077836 */ /* 0x001fe20000000000 */
[----:B-1----:R-:W-:Y:S01]  /*5360*/  SHF.R.U64 R0, R4, R26, R5 ;  /* 0x0000001a04007219 */ /* 0x002fe20000001205 */
[----:B--2---:R-:W-:Y:S01]  /*5370*/  IMAD.MOV R13, RZ, RZ, -R13 ;  /* 0x000000ffff0d7224 */ /* 0x004fe200078e0a0d */
[----:B------:R-:W-:Y:S01]  /*5380*/  LOP3.LUT R5, R10, R23, RZ, 0xc0, !PT ;  /* 0x000000170a057212 */ /* 0x000fe200078ec0ff */
[----:B------:R-:W-:Y:S02]  /*5390*/  IMAD.MOV.U32 R4, RZ, RZ, 0x1 ;  /* 0x00000001ff047424 */ /* 0x000fe400078e00ff */
[----:B------:R-:W-:Y:S02]  /*53a0*/  IMAD.MOV R3, RZ, RZ, -R0 ;  /* 0x000000ffff037224 */ /* 0x000fe400078e0a00 */
[----:B------:R-:W-:Y:S01]  /*53b0*/  IMAD R22, R22, R0, R5 ;  /* 0x0000000016167224 */ /* 0x000fe200078e0205 */
[----:B------:R-:W-:Y:S01]  /*53c0*/  LOP3.LUT R5, R12, R7, RZ, 0xc0, !PT ;  /* 0x000000070c057212 */ /* 0x000fe200078ec0ff */
[----:B---3--:R-:W-:-:S02]  /*53d0*/  IMAD R0, R3, R27, R14 ;  /* 0x0000001b03007224 */ /* 0x008fc400078e020e */
[----:B------:R-:W-:Y:S02]  /*53e0*/  @P0 IMAD R21, R15, R13, R20 ;  /* 0x0000000d0f150224 */ /* 0x000fe400078e0214 */
[----:B------:R-:W-:Y:S01]  /*53f0*/  IMAD R3, R0, R18, R5 ;  /* 0x0000001200037224 */ /* 0x000fe200078e0205 */
[----:B------:R-:W-:Y:S01]  /*5400*/  PRMT R0, R4, 0x7610, R0 ;  /* 0x0000761004007816 */ /* 0x000fe20000000000 */
[----:B------:R-:W-:-:S05]  /*5410*/  IMAD R22, R22, R28, R21 ;  /* 0x0000001c16167224 */ /* 0x000fca00078e0215 */
[----:B------:R-:W-:Y:S02]  /*5420*/  SEL R18, R3, R22, !P0 ;  /* 0x0000001603127207 */ /* 0x000fe40004000000 */
[----:B------:R-:W-:-:S07]  /*5430*/  SEL R22, R22, R3, !P0 ;  /* 0x0000000316167207 */ /* 0x000fce0004000000 */
.L_x_107:
[----:B------:R-:W-:Y:S02]  /*5440*/  LOP3.LUT P0, RZ, R0, 0xff, RZ, 0xc0, !PT ;  /* 0x000000ff00ff7812 */ /* 0x000fe4000780c0ff */
[----:B------:R-:W-:-:S11]  /*5450*/  LOP3.LUT R65, R65, 0x1, RZ, 0x3c, !PT ;  /* 0x0000000141417812 */ /* 0x000fd600078e3cff */
[----:B------:R-:W-:Y:S05]  /*5460*/  @P0 BRA `(.L_x_110) ;  /* 0xffffffc000780947 */ /* 0x000fea000383ffff */
[----:B------:R-:W-:Y:S05]  /*5470*/  EXIT ;  /* 0x000000000000794d */ /* 0x000fea0003800000 */
.L_x_14:
[----:B------:R-:W-:-:S08]  /*5480*/  ISETP.NE.AND P0, PT, RZ, UR4, PT ;  /* 0x00000004ff007c0c */ /* 0x000fd0000bf05270 */
[----:B------:R-:W0:-:S00]  /*5490*/  USETMAXREG.DEALLOC.CTAPOOL 0x28 ;  /* 0x00000028000079c8 */ /* 0x000e0000080e0500 */
[----:B------:R-:W-:Y:S05]  /*54a0*/  @P0 EXIT ;  /* 0x000000000000094d */ /* 0x000fea0003800000 */
[----:B0-----:R-:W-:Y:S01]  /*54b0*/  LOP3.LUT P0, RZ, R3, 0xff, RZ, 0xc0, !PT ;  /* 0x000000ff03ff7812 */ /* 0x001fe2000780c0ff */
[----:B------:R-:W-:Y:S02]  /*54c0*/  IMAD.MOV.U32 R24, RZ, RZ, 0x1 ;  /* 0x00000001ff187424 */ /* 0x000fe400078e00ff */
[----:B------:R-:W-:-:S10]  /*54d0*/  IMAD.MOV.U32 R25, RZ, RZ, RZ ;  /* 0x000000ffff197224 */ /* 0x000fd400078e00ff */
[----:B------:R-:W-:Y:S05]  /*54e0*/  @!P0 BRA `(.L_x_111) ;  /* 0x0000001000548947 */ /* 0x000fea0003800000 */
[C---:B------:R-:W-:Y:S01]  /*54f0*/  ISETP.NE.AND P1, PT, R23.reuse, RZ, PT ;  /* 0x000000ff1700720c */ /* 0x040fe20003f25270 */
[----:B------:R-:W-:Y:S01]  /*5500*/  ULDC UR37, c[0x0][0x658] ;  /* 0x0001960000257ab9 */ /* 0x000fe20000000800 */
[----:B------:R-:W-:Y:S01]  /*5510*/  LOP3.LUT P0, RZ, R0, 0x1f, RZ, 0xc0, !PT ;  /* 0x0000001f00ff7812 */ /* 0x000fe2000780c0ff */
[----:B------:R-:W-:Y:S01]  /*5520*/  UMOV UR4, 0xffffffff ;  /* 0xffffffff00047882 */ /* 0x000fe20000000000 */
[----:B------:R-:W-:Y:S01]  /*5530*/  LOP3.LUT R26, R26, 0xfffffffe, RZ, 0xc0, !PT ;  /* 0xfffffffe1a1a7812 */ /* 0x000fe200078ec0ff */
[----:B------:R-:W-:Y:S01]  /*5540*/  BSSY B7, `(.L_x_111) ;  /* 0x000010f000077945 */ /* 0x000fe20003800000 */
[----:B------:R-:W-:Y:S01]  /*5550*/  ISETP.NE.OR P0, PT, R23, RZ, !P0 ;  /* 0x000000ff1700720c */ /* 0x000fe20004705670 */
[----:B------:R-:W-:Y:S01]  /*5560*/  USHF.L.U32 UR4, UR4, UR37, URZ ;  /* 0x0000002504047299 */ /* 0x000fe2000800063f */
[----:B------:R-:W-:Y:S01]  /*5570*/  IMAD.MOV.U32 R27, RZ, RZ, 0x1 ;  /* 0x00000001ff1b7424 */ /* 0x000fe200078e00ff */
[----:B------:R-:W-:Y:S01]  /*5580*/  ULDC UR39, c[0x0][0x600] ;  /* 0x0001800000277ab9 */ /* 0x000fe20000000800 */
[----:B------:R-:W-:Y:S01]  /*5590*/  IMAD.MOV.U32 R24, RZ, RZ, 0x1 ;  /* 0x00000001ff187424 */ /* 0x000fe200078e00ff */
[----:B------:R-:W-:Y:S01]  /*55a0*/  UMOV UR5, 0x1 ;  /* 0x0000000100057882 */ /* 0x000fe20000000000 */
[----:B------:R-:W-:Y:S01]  /*55b0*/  IMAD.MOV.U32 R25, RZ, RZ, RZ ;  /* 0x000000ffff197224 */ /* 0x000fe200078e00ff */
[----:B------:R-:W-:Y:S01]  /*55c0*/  @P1 LOP3.LUT R26, R26, 0x1, RZ, 0xfc, !PT ;  /* 0x000000011a1a1812 */ /* 0x000fe200078efcff */
[----:B------:R-:W-:-:S02]  /*55d0*/  UIADD3 UR48, UR46, 0x1, URZ ;  /* 0x000000012e307890 */ /* 0x000fc4000fffe03f */
[----:B------:R-:W-:Y:S01]  /*55e0*/  ULOP3.LUT UR47, UR49, 0x2, URZ, 0xfc, !UPT ;  /* 0x00000002312f7892 */ /* 0x000fe2000f8efc3f */
[----:B------:R-:W-:Y:S01]  /*55f0*/  LOP3.LUT R26, R26, 0xfffffffb, RZ, 0xc0, !PT ;  /* 0xfffffffb1a1a7812 */ /* 0x000fe200078ec0ff */
[----:B------:R-:W-:Y:S02]  /*5600*/  UIADD3 UR39, UR39, -0x1, URZ ;  /* 0xffffffff27277890 */ /* 0x000fe4000fffe03f */
[----:B------:R-:W-:Y:S01]  /*5610*/  USHF.L.U32 UR37, UR5, UR37, URZ ;  /* 0x0000002505257299 */ /* 0x000fe2000800063f */
[----:B------:R-:W-:Y:S01]  /*5620*/  @P0 LOP3.LUT R26, R26, 0x4, RZ, 0xfc, !PT ;  /* 0x000000041a1a0812 */ /* 0x000fe200078efcff */
[----:B------:R-:W-:Y:S01]  /*5630*/  ULOP3.LUT UR38, URZ, UR4, URZ, 0x33, !UPT ;  /* 0x000000043f267292 */ /* 0x000fe2000f8e333f */
[----:B------:R-:W-:-:S11]  /*5640*/  ULDC.64 UR50, c[0x0][0x198] ;  /* 0x0000660000327ab9 */ /* 0x000fd60000000a00 */
.L_x_125:
[----:B------:R-:W-:-:S03]  /*5650*/  UMOV UR4, 0xffffffff ;  /* 0xffffffff00047882 */ /* 0x000fc60000000000 */
[----:B------:R-:W-:Y:S05]  /*5660*/  BRA.DIV UR4, `(.L_x_112) ;  /* 0x0000001a04a87947 */ /* 0x000fea000b800000 */
[----:B------:R-:W-:-:S13]  /*5670*/  ELECT P6, URZ, PT ;  /* 0x00000000003f782f */ /* 0x000fda00038c0000 */
.L_x_150:
[----:B------:R-:W-:Y:S04]  /*5680*/  BSSY B6, `(.L_x_113) ;  /* 0x0000087000067945 */ /* 0x000fe80003800000 */
[----:B------:R-:W-:Y:S05]  /*5690*/  @!P6 BRA `(.L_x_114) ;  /* 0x000000080014e947 */ /* 0x000fea0003800000 */
[----:B------:R-:W0:Y:S01]  /*56a0*/  S2R R3, SR_CgaCtaId ;  /* 0x0000000000037919 */ /* 0x000e220000008800 */
[----:B------:R-:W-:-:S04]  /*56b0*/  MOV R28, 0x400 ;  /* 0x00000400001c7802 */ /* 0x000fc80000000f00 */
[----:B0-----:R-:W-:-:S05]  /*56c0*/  LEA R28, R3, R28, 0x18 ;  /* 0x0000001c031c7211 */ /* 0x001fca00078ec0ff */
[----:B------:R-:W-:-:S05]  /*56d0*/  VIADD R0, R28, 0x800 ;  /* 0x000008001c007836 */ /* 0x000fca0000000000 */
[----:B------:R-:W-:-:S13]  /*56e0*/  LOP3.LUT P0, RZ, R0, 0x9f, RZ, 0xc0, !PT ;  /* 0x0000009f00ff7812 */ /* 0x000fda000780c0ff */
[----:B------:R-:W-:Y:S05]  /*56f0*/  @!P0 BRA `(.L_x_115) ;  /* 0x0000000000408947 */ /* 0x000fea0003800000 */
[----:B------:R-:W-:Y:S01]  /*5700*/  MOV R14, 0x0 ;  /* 0x00000000000e7802 */ /* 0x000fe20000000f00 */
[----:B------:R-:W-:Y:S01]  /*5710*/  ULDC.64 UR4, c[0x4][0x70] ;  /* 0x01001c0000047ab9 */ /* 0x000fe20000000a00 */
[----:B------:R-:W-:Y:S01]  /*5720*/  ULDC.64 UR6, c[0x4][0x8] ;  /* 0x0100020000067ab9 */ /* 0x000fe20000000a00 */
[----:B------:R-:W-:Y:S02]  /*5730*/  IMAD.U32 R4, RZ, RZ, UR4 ;  /* 0x00000004ff047e24 */ /* 0x000fe4000f8e00ff */
[----:B------:R-:W-:Y:S01]  /*5740*/  IMAD.U32 R5, RZ, RZ, UR5 ;  /* 0x00000005ff057e24 */ /* 0x000fe2000f8e00ff */
[----:B------:R-:W0:Y:S01]  /*5750*/  LDC.64 R14, c[0x4][R14] ;  /* 0x010000000e0e7b82 */ /* 0x000e220000000a00 */
[----:B------:R-:W-:Y:S01]  /*5760*/  ULDC.64 UR4, c[0x4][0x78] ;  /* 0x01001e0000047ab9 */ /* 0x000fe20000000a00 */
[----:B------:R-:W-:Y:S02]  /*5770*/  IMAD.U32 R10, RZ, RZ, UR6 ;  /* 0x00000006ff0a7e24 */ /* 0x000fe4000f8e00ff */
[----:B------:R-:W-:-:S02]  /*5780*/  IMAD.U32 R6, RZ, RZ, UR4 ;  /* 0x00000004ff067e24 */ /* 0x000fc4000f8e00ff */
[----:B------:R-:W-:Y:S02]  /*5790*/  IMAD.U32 R7, RZ, RZ, UR5 ;  /* 0x00000005ff077e24 */ /* 0x000fe4000f8e00ff */
[----:B------:R-:W-:Y:S02]  /*57a0*/  IMAD.U32 R11, RZ, RZ, UR7 ;  /* 0x00000007ff0b7e24 */ /* 0x000fe4000f8e00ff */
[----:B------:R-:W-:Y:S02]  /*57b0*/  IMAD.MOV.U32 R8, RZ, RZ, 0x70 ;  /* 0x00000070ff087424 */ /* 0x000fe400078e00ff */
[----:B------:R-:W-:Y:S02]  /*57c0*/  IMAD.MOV.U32 R12, RZ, RZ, 0x1 ;  /* 0x00000001ff0c7424 */ /* 0x000fe400078e00ff */
[----:B------:R-:W-:-:S07]  /*57d0*/  IMAD.MOV.U32 R13, RZ, RZ, RZ ;  /* 0x000000ffff0d7224 */ /* 0x000fce00078e00ff */
[----:B------:R-:W-:-:S07]  /*57e0*/  LEPC R20, `(.L_x_115) ;  /* 0x000000001014794e */ /* 0x000fce0000000000 */
[----:B0----5:R-:W-:Y:S05]  /*57f0*/  CALL.ABS.NOINC R14 ;  /* 0x000000000e007343 */ /* 0x021fea0003c00000 */
.L_x_115:
        /* <DEDUP_REMOVED lines=19> */
.L_x_116:
[----:B------:R-:W0:Y:S02]  /*5930*/  LDC R0, c[0x0][0x28c] ;  /* 0x0000a300ff007b82 */ /* 0x000e240000000800 */
[----:B0-----:R-:W-:-:S13]  /*5940*/  ISETP.GE.AND P0, PT, R0, 0x1, PT ;  /* 0x000000010000780c */ /* 0x001fda0003f06270 */
[----:B------:R-:W-:Y:S05]  /*5950*/  @!P0 BRA `(.L_x_114) ;  /* 0x0000000400648947 */ /* 0x000fea0003800000 */
[----:B------:R-:W-:Y:S02]  /*5960*/  IMAD.SHL.U32 R22, R22, 0x40, RZ ;  /* 0x0000004016167824 */ /* 0x000fe400078e00ff */
[----:B------:R-:W-:Y:S02]  /*5970*/  IMAD.SHL.U32 R18, R18, 0x40, RZ ;  /* 0x0000004012127824 */ /* 0x000fe400078e00ff */
[----:B------:R-:W-:Y:S02]  /*5980*/  IMAD.MOV.U32 R6, RZ, RZ, RZ ;  /* 0x000000ffff067224 */ /* 0x000fe400078e00ff */
[----:B------:R-:W-:Y:S02]  /*5990*/  IMAD.U32 R8, RZ, RZ, UR48 ;  /* 0x00000030ff087e24 */ /* 0x000fe4000f8e00ff */
[----:B------:R-:W-:Y:S02]  /*59a0*/  IMAD.MOV.U32 R0, RZ, RZ, R24 ;  /* 0x000000ffff007224 */ /* 0x000fe400078e0018 */
[----:B------:R-:W-:-:S02]  /*59b0*/  IMAD.MOV.U32 R3, RZ, RZ, R25 ;  /* 0x000000ffff037224 */ /* 0x000fc400078e0019 */
[C---:B------:R-:W-:Y:S02]  /*59c0*/  VIADD R9, R22.reuse, 0x8 ;  /* 0x0000000816097836 */ /* 0x040fe40000000000 */
[C---:B------:R-:W-:Y:S02]  /*59d0*/  VIADD R10, R22.reuse, 0x10 ;  /* 0x00000010160a7836 */ /* 0x040fe40000000000 */
[C---:B------:R-:W-:Y:S02]  /*59e0*/  VIADD R11, R22.reuse, 0x18 ;  /* 0x00000018160b7836 */ /* 0x040fe40000000000 */
[C---:B------:R-:W-:Y:S02]  /*59f0*/  VIADD R12, R22.reuse, 0x20 ;  /* 0x00000020160c7836 */ /* 0x040fe40000000000 */
[C---:B------:R-:W-:Y:S02]  /*5a00*/  VIADD R13, R22.reuse, 0x28 ;  /* 0x00000028160d7836 */ /* 0x040fe40000000000 */
[----:B------:R-:W-:-:S02]  /*5a10*/  VIADD R14, R22, 0x30 ;  /* 0x00000030160e7836 */ /* 0x000fc40000000000 */
[----:B------:R-:W-:-:S07]  /*5a20*/  VIADD R15, R22, 0x38 ;  /* 0x00000038160f7836 */ /* 0x000fce0000000000 */
.L_x_120:
[----:B------:R-:W-:Y:S01]  /*5a30*/  IMAD R7, R3, 0x8, R28 ;  /* 0x0000000803077824 */ /* 0x000fe200078e021c */
[----:B------:R-:W-:Y:S02]  /*5a40*/  SHF.L.U32 R4, R0, 0x1f, RZ ;  /* 0x0000001f00047819 */ /* 0x000fe400000006ff */
[----:B------:R-:W-:Y:S02]  /*5a50*/  ISETP.NE.AND P1, PT, R23, RZ, PT ;  /* 0x000000ff1700720c */ /* 0x000fe40003f25270 */
[----:B------:R-:W0:Y:S11]  /*5a60*/  SYNCS.PHASECHK.TRANS64.TRYWAIT P0, [R7+URZ+0x70], R4 ;  /* 0x00007004070075a7 */ /* 0x000e36000800017f */
[----:B------:R-:W1:Y:S01]  /*5a70*/  @!P1 LDC R5, c[0x0][0x500] ;  /* 0x00014000ff059b82 */ /* 0x000e620000000800 */
[----:B0-----:R-:W-:Y:S05]  /*5a80*/  @!P0 BRA `(.L_x_117) ;  /* 0x0000001400c08947 */ /* 0x001fea0003800000 */
.L_x_151:
[----:B------:R-:W-:Y:S01]  /*5a90*/  ISETP.NE.AND P0, PT, R23, RZ, PT ;  /* 0x000000ff1700720c */ /* 0x000fe20003f05270 */
[----:B------:R-:W-:-:S04]  /*5aa0*/  UPRMT UR4, UR47, 0x9910, URZ ;  /* 0x000099102f047896 */ /* 0x000fc8000800003f */
[----:B------:R-:W-:-:S08]  /*5ab0*/  UISETP.NE.AND UP0, UPT, UR4, 0x2, UPT ;  /* 0x000000020400788c */ /* 0x000fd0000bf05270 */
[----:B-1----:R1:W-:Y:S01]  /*5ac0*/  @!P0 SYNCS.ARRIVE.TRANS64 RZ, [R7+URZ], R5 ;  /* 0x0000000507ff89a7 */ /* 0x0023e2000800003f */
[----:B------:R-:W-:-:S13]  /*5ad0*/  PLOP3.LUT P0, PT, PT, PT, UP0, 0x80, 0x0 ;  /* 0x000000000000781c */ /* 0x000fda0003f0f008 */
[----:B-1----:R-:W-:Y:S05]  /*5ae0*/  @P0 BRA `(.L_x_118) ;  /* 0x0000000000040947 */ /* 0x002fea0003800000 */
[----:B------:R-:W-:Y:S01]  /*5af0*/  BPT.TRAP 0x1 ;  /* 0x000000040000795c */ /* 0x000fe20000300000 */
.L_x_118:
[----:B------:R-:W-:-:S13]  /*5b00*/  LOP3.LUT P0, RZ, R26, 0x4, RZ, 0xc0, !PT ;  /* 0x000000041aff7812 */ /* 0x000fda000780c0ff */
[----:B------:R-:W-:Y:S05]  /*5b10*/  @P0 BRA `(.L_x_119) ;  /* 0x0000000000040947 */ /* 0x000fea0003800000 */
[----:B------:R-:W-:Y:S01]  /*5b20*/  BPT.TRAP 0x1 ;  /* 0x000000040000795c */ /* 0x000fe20000300000 */
.L_x_119:
[----:B0-----:R-:W-:Y:S01]  /*5b30*/  IMAD R4, R3, 0x2000, R28 ;  /* 0x0000200003047824 */ /* 0x001fe200078e021c */
[----:B------:R-:W-:Y:S01]  /*5b40*/  R2UR UR33, R7 ;  /* 0x00000000072172ca */ /* 0x000fe200000e0000 */
[----:B------:R-:W-:Y:S01]  /*5b50*/  UIADD3 UR6, UP0, UR50, 0xf0, URZ ;  /* 0x000000f032067890 */ /* 0x000fe2000ff1e03f */
[----:B------:R-:W-:Y:S01]  /*5b60*/  R2UR UR35, R6 ;  /* 0x00000000062372ca */ /* 0x000fe200000e0000 */
[----:B------:R-:W-:Y:S01]  /*5b70*/  UMOV UR4, 0x0 ;  /* 0x0000000000047882 */ /* 0x000fe20000000000 */
[----:B------:R-:W-:Y:S01]  /*5b80*/  R2UR UR13, R4 ;  /* 0x00000000040d72ca */ /* 0x000fe200000e0000 */
[----:B------:R-:W-:Y:S01]  /*5b90*/  UIADD3.X UR7, URZ, UR51, URZ, UP0, !UPT ;  /* 0x000000333f077290 */ /* 0x000fe200087fe43f */
[----:B------:R-:W-:Y:S01]  /*5ba0*/  R2UR UR36, R19 ;  /* 0x00000000132472ca */ /* 0x000fe200000e0000 */
[----:B------:R-:W-:Y:S01]  /*5bb0*/  UMOV UR5, 0x10000000 ;  /* 0x1000000000057882 */ /* 0x000fe20000000000 */
[----:B------:R-:W-:Y:S01]  /*5bc0*/  R2UR UR34, R22 ;  /* 0x00000000162272ca */ /* 0x000fe200000e0000 */
[----:B------:R-:W-:Y:S01]  /*5bd0*/  VIADD R8, R8, 0xffffffff ;  /* 0xffffffff08087836 */ /* 0x000fe20000000000 */
[----:B------:R-:W-:Y:S01]  /*5be0*/  R2UR UR26, R9 ;  /* 0x00000000091a72ca */ /* 0x000fe200000e0000 */
[----:B------:R-:W-:Y:S01]  /*5bf0*/  UIADD3 UR14, UP0, UR50, 0x1f0, URZ ;  /* 0x000001f0320e7890 */ /* 0x000fe2000ff1e03f */
[----:B------:R-:W-:Y:S01]  /*5c00*/  R2UR UR18, R10 ;  /* 0x000000000a1272ca */ /* 0x000fe200000e0000 */
[----:B------:R-:W-:Y:S01]  /*5c10*/  UMOV UR25, UR33 ;  /* 0x0000002100197c82 */ /* 0x000fe20008000000 */
[----:B------:R-:W-:Y:S01]  /*5c20*/  R2UR UR10, R11 ;  /* 0x000000000b0a72ca */ /* 0x000fe200000e0000 */
[----:B------:R-:W-:Y:S01]  /*5c30*/  UMOV UR27, UR35 ;  /* 0x00000023001b7c82 */ /* 0x000fe20008000000 */
[----:B------:R-:W-:Y:S01]  /*5c40*/  UMOV UR17, UR33 ;  /* 0x0000002100117c82 */ /* 0x000fe20008000000 */
[----:B------:R-:W-:Y:S01]  /*5c50*/  UIADD3 UR32, UR13, 0x800, URZ ;  /* 0x000008000d207890 */ /* 0x000fe2000fffe03f */
[----:B------:R-:W-:Y:S01]  /*5c60*/  R2UR UR42, R12 ;  /* 0x000000000c2a72ca */ /* 0x000fe200000e0000 */
[----:B------:R-:W-:Y:S01]  /*5c70*/  UIADD3 UR24, UR13, 0xc00, URZ ;  /* 0x00000c000d187890 */ /* 0x000fe2000fffe03f */
[----:B------:R-:W-:Y:S01]  /*5c80*/  ISETP.GT.AND P1, PT, R8, 0x1, PT ;  /* 0x000000010800780c */ /* 0x000fe20003f24270 */
[----:B------:R-:W-:Y:S01]  /*5c90*/  UIADD3 UR16, UR13, 0x1000, URZ ;  /* 0x000010000d107890 */ /* 0x000fe2000fffe03f */
[----:B------:R-:W-:Y:S01]  /*5ca0*/  VIADD R3, R3, 0x1 ;  /* 0x0000000103037836 */ /* 0x000fe20000000000 */
[----:B------:R-:W-:Y:S01]  /*5cb0*/  UIADD3 UR8, UR13, 0x1400, URZ ;  /* 0x000014000d087890 */ /* 0x000fe2000fffe03f */
[----:B------:R-:W-:Y:S01]  /*5cc0*/  VIADD R6, R6, 0x20 ;  /* 0x0000002006067836 */ /* 0x000fe20000000000 */
[----:B------:R-:W-:Y:S01]  /*5cd0*/  UMOV UR28, UR36 ;  /* 0x00000024001c7c82 */ /* 0x000fe20008000000 */
[----:B------:R-:W-:Y:S01]  /*5ce0*/  UMOV UR19, UR35 ;  /* 0x0000002300137c82 */ /* 0x000fe20008000000 */
[----:B------:R-:W-:Y:S01]  /*5cf0*/  UMOV UR20, UR36 ;  /* 0x0000002400147c82 */ /* 0x000fe20008000000 */
[----:B------:R0:W-:Y:S01]  /*5d00*/  UTMALDG.3D [UR32], [UR6], desc[UR4] ;  /* 0x00000420060075b4 */ /* 0x0001e20008011000 */
[----:B------:R-:W-:Y:S01]  /*5d10*/  UMOV UR9, UR33 ;  /* 0x0000002100097c82 */ /* 0x000fe20008000000 */
[----:B------:R-:W-:Y:S01]  /*5d20*/  UMOV UR11, UR35 ;  /* 0x00000023000b7c82 */ /* 0x000fe20008000000 */
[----:B------:R-:W-:Y:S01]  /*5d30*/  UMOV UR12, UR36 ;  /* 0x00000024000c7c82 */ /* 0x000fe20008000000 */
[----:B------:R-:W-:Y:S01]  /*5d40*/  UIADD3 UR40, UR13, 0x1800, URZ ;  /* 0x000018000d287890 */ /* 0x000fe2000fffe03f */
[----:B------:R-:W-:Y:S01]  /*5d50*/  ISETP.NE.AND P0, PT, R3, 0xe, PT ;  /* 0x0000000e0300780c */ /* 0x000fe20003f05270 */
[----:B------:R-:W-:Y:S01]  /*5d60*/  UIADD3.X UR15, URZ, UR51, URZ, UP0, !UPT ;  /* 0x000000333f0f7290 */ /* 0x000fe200087fe43f */
[----:B------:R1:W-:Y:S01]  /*5d70*/  UTMALDG.3D [UR24], [UR6], desc[UR4] ;  /* 0x00000418060075b4 */ /* 0x0003e20008011000 */
[----:B------:R-:W-:Y:S01]  /*5d80*/  UMOV UR41, UR33 ;  /* 0x0000002100297c82 */ /* 0x000fe20008000000 */
[----:B------:R-:W-:Y:S01]  /*5d90*/  UMOV UR43, UR35 ;  /* 0x00000023002b7c82 */ /* 0x000fe20008000000 */
[----:B------:R-:W-:Y:S01]  /*5da0*/  UMOV UR44, UR36 ;  /* 0x00000024002c7c82 */ /* 0x000fe20008000000 */
[----:B------:R-:W-:-:S02]  /*5db0*/  SEL R5, RZ, 0x1, P0 ;  /* 0x00000001ff057807 */ /* 0x000fc40000000000 */
[----:B------:R-:W-:Y:S01]  /*5dc0*/  SEL R3, R3, RZ, P0 ;  /* 0x000000ff03037207 */ /* 0x000fe20000000000 */
[----:B------:R2:W-:Y:S01]  /*5dd0*/  UTMALDG.3D [UR16], [UR6], desc[UR4] ;  /* 0x00000410060075b4 */ /* 0x0005e20008011000 */
[----:B------:R-:W-:Y:S02]  /*5de0*/  LOP3.LUT R0, R0, R5, RZ, 0x3c, !PT ;  /* 0x0000000500007212 */ /* 0x000fe400078e3cff */
[----:B0-----:R-:W-:Y:S01]  /*5df0*/  R2UR UR34, R13 ;  /* 0x000000000d2272ca */ /* 0x001fe200000e0000 */
[----:B------:R0:W-:Y:S01]  /*5e00*/  UTMALDG.3D [UR8], [UR6], desc[UR4] ;  /* 0x00000408060075b4 */ /* 0x0001e20008011000 */
[----:B------:R-:W-:Y:S01]  /*5e10*/  UIADD3 UR32, UR13, 0x1c00, URZ ;  /* 0x00001c000d207890 */ /* 0x000fe2000fffe03f */
[----:B-1----:R-:W-:Y:S01]  /*5e20*/  R2UR UR26, R14 ;  /* 0x000000000e1a72ca */ /* 0x002fe200000e0000 */
[----:B------:R-:W-:Y:S01]  /*5e30*/  UIADD3 UR24, UR13, 0x2000, URZ ;  /* 0x000020000d187890 */ /* 0x000fe2000fffe03f */
[----:B------:R1:W-:Y:S01]  /*5e40*/  UTMALDG.3D [UR40], [UR6], desc[UR4] ;  /* 0x00000428060075b4 */ /* 0x0003e20008011000 */
[----:B--2---:R-:W-:Y:S01]  /*5e50*/  R2UR UR18, R15 ;  /* 0x000000000f1272ca */ /* 0x004fe200000e0000 */
[----:B------:R-:W-:-:S06]  /*5e60*/  UIADD3 UR16, UR13, 0x2400, URZ ;  /* 0x000024000d107890 */ /* 0x000fcc000fffe03f */
[----:B------:R1:W-:Y:S01]  /*5e70*/  UTMALDG.3D [UR32], [UR6], desc[UR4] ;  /* 0x00000420060075b4 */ /* 0x0003e20008011000 */
[----:B0-----:R-:W-:Y:S01]  /*5e80*/  R2UR UR11, R18 ;  /* 0x00000000120b72ca */ /* 0x001fe200000e0000 */
[----:B------:R-:W-:Y:S01]  /*5e90*/  UIADD3 UR8, UR13, 0x1c800, URZ ;  /* 0x0001c8000d087890 */ /* 0x000fe2000fffe03f */
[----:B------:R1:W-:Y:S01]  /*5ea0*/  UTMALDG.3D [UR24], [UR6], desc[UR4] ;  /* 0x00000418060075b4 */ /* 0x0003e20008011000 */
[----:B------:R-:W-:Y:S02]  /*5eb0*/  UMOV UR10, UR35 ;  /* 0x00000023000a7c82 */ /* 0x000fe40008000000 */
[----:B------:R1:W-:Y:S08]  /*5ec0*/  UTMALDG.3D [UR16], [UR6], desc[UR4] ;  /* 0x00000410060075b4 */ /* 0x0003f00008011000 */
[----:B------:R1:W-:Y:S02]  /*5ed0*/  UTMALDG.3D [UR8], [UR14], desc[UR4] ;  /* 0x000004080e0075b4 */ /* 0x0003e40008011000 */
[----:B-1----:R-:W-:Y:S05]  /*5ee0*/  @P1 BRA `(.L_x_120) ;  /* 0xfffffff800d01947 */ /* 0x002fea000383ffff */
.L_x_114:
[----:B------:R-:W-:Y:S05]  /*5ef0*/  BSYNC B6 ;  /* 0x0000000000067941 */ /* 0x000fea0003800000 */
.L_x_113:
[----:B------:R-:W-:Y:S01]  /*5f00*/  LOP3.LUT P2, RZ, R27, 0xff, RZ, 0xc0, !PT ;  /* 0x000000ff1bff7812 */ /* 0x000fe2000784c0ff */
[----:B------:R-:W-:Y:S01]  /*5f10*/  VIADD R0, R25, UR46 ;  /* 0x0000002e19007c36 */ /* 0x000fe20008000000 */
[----:B------:R-:W-:Y:S01]  /*5f20*/  ULDC.64 UR4, c[0x0][0x650] ;  /* 0x0001940000047ab9 */ /* 0x000fe20000000a00 */
[----:B------:R-:W-:Y:S01]  /*5f30*/  IMAD.U32 R7, RZ, RZ, UR46 ;  /* 0x0000002eff077e24 */ /* 0x000fe2000f8e00ff */
[----:B------:R-:W-:Y:S01]  /*5f40*/  UISETP.GE.U32.AND UP0, UPT, UR46, 0xe, UPT ;  /* 0x0000000e2e00788c */ /* 0x000fe2000bf06070 */
[----:B------:R-:W-:Y:S01]  /*5f50*/  BSSY B0, `(.L_x_121) ;  /* 0x000006b000007945 */ /* 0x000fe20003800000 */
[----:B------:R-:W-:Y:S01]  /*5f60*/  ISETP.GT.U32.AND P0, PT, R0, 0xd, PT ;  /* 0x0000000d0000780c */ /* 0x000fe20003f04070 */
[----:B------:R-:W-:Y:S01]  /*5f70*/  IMAD.MOV.U32 R22, RZ, RZ, -0x1 ;  /* 0xffffffffff167424 */ /* 0x000fe200078e00ff */
[----:B------:R-:W-:Y:S01]  /*5f80*/  SHF.R.U32.HI R4, RZ, 0x1, R0 ;  /* 0x00000001ff047819 */ /* 0x000fe20000011600 */
[----:B------:R-:W-:Y:S01]  /*5f90*/  IMAD.MOV.U32 R18, RZ, RZ, -0x1 ;  /* 0xffffffffff127424 */ /* 0x000fe200078e00ff */
[----:B------:R-:W-:Y:S01]  /*5fa0*/  ISETP.LT.U32.AND P0, PT, R7, 0xe, P0 ;  /* 0x0000000e0700780c */ /* 0x000fe20000701070 */
[----:B------:R-:W-:Y:S01]  /*5fb0*/  IMAD.MOV.U32 R19, RZ, RZ, -0x1 ;  /* 0xffffffffff137424 */ /* 0x000fe200078e00ff */
[----:B------:R-:W-:Y:S01]  /*5fc0*/  PLOP3.LUT P1, PT, PT, PT, UP0, 0x80, 0x0 ;  /* 0x000000000000781c */ /* 0x000fe20003f2f008 */
[----:B------:R-:W0:Y:S01]  /*5fd0*/  @P2 S2R R6, SR_CgaCtaId ;  /* 0x0000000000062919 */ /* 0x000e220000008800 */
[----:B------:R-:W-:Y:S01]  /*5fe0*/  @P2 MOV R3, 0x400 ;  /* 0x0000040000032802 */ /* 0x000fe20000000f00 */
[----:B------:R-:W-:Y:S01]  /*5ff0*/  IMAD.WIDE.U32 R4, R4, -0x6db6db6d, RZ ;  /* 0x9249249304047825 */ /* 0x000fe200078e00ff */
[----:B------:R-:W-:-:S04]  /*6000*/  PRMT R27, RZ, 0x7610, R27 ;  /* 0x00007610ff1b7816 */ /* 0x000fc8000000001b */
[----:B------:R-:W-:-:S05]  /*6010*/  SHF.R.U32.HI R5, RZ, 0x2, R5 ;  /* 0x00000002ff057819 */ /* 0x000fca0000011605 */
[--C-:B------:R-:W-:Y:S01]  /*6020*/  IMAD R25, R5, -0xe, R0.reuse ;  /* 0xfffffff205197824 */ /* 0x100fe200078e0200 */
[----:B------:R-:W-:Y:S02]  /*6030*/  PRMT R0, RZ, 0x7610, R0 ;  /* 0x00007610ff007816 */ /* 0x000fe40000000000 */
[----:B0-----:R-:W-:-:S04]  /*6040*/  @P2 LEA R3, R6, R3, 0x18 ;  /* 0x0000000306032211 */ /* 0x001fc800078ec0ff */
[----:B------:R0:W-:Y:S01]  /*6050*/  @P2 SYNCS.ARRIVE.TRANS64.A1T0 RZ, [R3+URZ+0x118], RZ ;  /* 0x000118ff03ff29a7 */ /* 0x0001e2000810003f */
[----:B------:R-:W-:-:S04]  /*6060*/  IADD3 R16, P2, R16, UR52, RZ ;  /* 0x0000003410107c10 */ /* 0x000fc8000ff5e0ff */
[----:B------:R-:W-:Y:S02]  /*6070*/  IADD3.X R17, R17, UR45, RZ, P2, !PT ;  /* 0x0000002d11117c10 */ /* 0x000fe400097fe4ff */
[----:B0-----:R-:W-:Y:S02]  /*6080*/  SEL R3, RZ, 0x1, !P0 ;  /* 0x00000001ff037807 */ /* 0x001fe40004000000 */
[----:B------:R-:W-:Y:S02]  /*6090*/  ISETP.GE.U32.AND P0, PT, R16, UR4, PT ;  /* 0x0000000410007c0c */ /* 0x000fe4000bf06070 */
[----:B------:R-:W-:Y:S02]  /*60a0*/  LOP3.LUT R24, R24, R3, RZ, 0x3c, !PT ;  /* 0x0000000318187212 */ /* 0x000fe400078e3cff */
[----:B------:R-:W-:Y:S02]  /*60b0*/  ISETP.GE.U32.AND.EX P0, PT, R17, UR5, PT, P0 ;  /* 0x0000000511007c0c */ /* 0x000fe4000bf06100 */
[----:B------:R-:W-:-:S11]  /*60c0*/  @P1 LOP3.LUT R24, R24, 0x1, R5, 0x78, !PT ;  /* 0x0000000118181812 */ /* 0x000fd600078e7805 */
[----:B------:R-:W-:Y:S05]  /*60d0*/  @P0 BRA `(.L_x_122) ;  /* 0x0000000400480947 */ /* 0x000fea0003800000 */
[----:B------:R-:W-:Y:S01]  /*60e0*/  ULDC.64 UR4, c[0x0][0x628] ;  /* 0x00018a0000047ab9 */ /* 0x000fe20000000a00 */
[----:B------:R-:W0:Y:S01]  /*60f0*/  S2R R3, SR_CTAID.X ;  /* 0x0000000000037919 */ /* 0x000e220000002500 */
[----:B------:R-:W-:Y:S01]  /*6100*/  ISETP.NE.U32.AND P0, PT, RZ, UR4, PT ;  /* 0x00000004ff007c0c */ /* 0x000fe2000bf05070 */
[----:B------:R-:W-:Y:S01]  /*6110*/  ULDC UR7, c[0x0][0x630] ;  /* 0x00018c0000077ab9 */ /* 0x000fe20000000800 */
[----:B------:R-:W-:Y:S01]  /*6120*/  IMAD.MOV.U32 R4, RZ, RZ, R16 ;  /* 0x000000ffff047224 */ /* 0x000fe200078e0010 */
[----:B------:R-:W1:Y:S01]  /*6130*/  S2R R0, SR_CTAID.Y ;  /* 0x0000000000007919 */ /* 0x000e620000002600 */
[----:B------:R-:W-:Y:S01]  /*6140*/  ISETP.NE.AND.EX P0, PT, RZ, UR5, PT, P0 ;  /* 0x00000005ff007c0c */ /* 0x000fe2000bf05300 */
[----:B------:R-:W-:-:S12]  /*6150*/  IMAD.MOV.U32 R5, RZ, RZ, R17 ;  /* 0x000000ffff057224 */ /* 0x000fd800078e0011 */
[----:B------:R-:W-:Y:S05]  /*6160*/  @!P0 BRA `(.L_x_123) ;  /* 0x0000000000288947 */ /* 0x000fea0003800000 */
[----:B------:R-:W-:Y:S02]  /*6170*/  ULDC UR6, c[0x0][0x634] ;  /* 0x00018d0000067ab9 */ /* 0x000fe40000000800 */
[----:B------:R-:W-:-:S05]  /*6180*/  IADD3 R9, P0, R16, UR6, RZ ;  /* 0x0000000610097c10 */ /* 0x000fca000ff1e0ff */
[----:B------:R-:W-:-:S04]  /*6190*/  IMAD.X R11, RZ, RZ, R17, P0 ;  /* 0x000000ffff0b7224 */ /* 0x000fc800000e0611 */
[----:B------:R-:W-:-:S04]  /*61a0*/  IMAD.WIDE.U32 R6, R11, UR4, RZ ;  /* 0x000000040b067c25 */ /* 0x000fc8000f8e00ff */
[----:B------:R-:W-:-:S04]  /*61b0*/  IMAD.WIDE.U32 R6, P0, R9, UR5, R6 ;  /* 0x0000000509067c25 */ /* 0x000fc8000f800006 */
[----:B------:R-:W-:-:S04]  /*61c0*/  IMAD.WIDE.U32 R8, R9, UR4, RZ ;  /* 0x0000000409087c25 */ /* 0x000fc8000f8e00ff */
[----:B------:R-:W-:Y:S01]  /*61d0*/  IMAD.X R5, RZ, RZ, RZ, P0 ;  /* 0x000000ffff057224 */ /* 0x000fe200000e06ff */
[----:B------:R-:W-:Y:S01]  /*61e0*/  IADD3 RZ, P0, R9, R6, RZ ;  /* 0x0000000609ff7210 */ /* 0x000fe20007f1e0ff */
[----:B------:R-:W-:-:S04]  /*61f0*/  IMAD.MOV.U32 R4, RZ, RZ, R7 ;  /* 0x000000ffff047224 */ /* 0x000fc800078e0007 */
[----:B------:R-:W-:-:S08]  /*6200*/  IMAD.WIDE.U32.X R4, R11, UR5, R4, P0 ;  /* 0x000000050b047c25 */ /* 0x000fd000080e0404 */
.L_x_123:
[--C-:B------:R-:W-:Y:S01]  /*6210*/  SHF.R.U64 R19, R4, UR7, R5.reuse ;  /* 0x0000000704137c19 */ /* 0x100fe20008001205 */
[----:B------:R-:W-:Y:S01]  /*6220*/  ULDC.64 UR4, c[0x0][0x620] ;  /* 0x0001880000047ab9 */ /* 0x000fe20000000a00 */
[----:B------:R-:W-:Y:S01]  /*6230*/  SHF.R.U32.HI R4, RZ, UR7, R5 ;  /* 0x00000007ff047c19 */ /* 0x000fe20008011605 */
[----:B------:R-:W-:Y:S01]  /*6240*/  ULDC.64 UR8, c[0x0][0x640] ;  /* 0x0001900000087ab9 */ /* 0x000fe20000000a00 */
[----:B------:R-:W-:Y:S01]  /*6250*/  IADD3 R7, P0, RZ, -R19, RZ ;  /* 0x80000013ff077210 */ /* 0x000fe20007f1e0ff */
[----:B------:R-:W2:Y:S01]  /*6260*/  LDC R13, c[0x0][0x148] ;  /* 0x00005200ff0d7b82 */ /* 0x000ea20000000800 */
[----:B0-----:R-:W-:Y:S01]  /*6270*/  I2FP.F32.U32 R8, R3 ;  /* 0x0000000300087245 */ /* 0x001fe20000201000 */
[----:B------:R-:W-:Y:S02]  /*6280*/  ULDC UR6, c[0x0][0x608] ;  /* 0x0001820000067ab9 */ /* 0x000fe40000000800 */
[----:B------:R-:W-:Y:S01]  /*6290*/  IMAD.X R4, RZ, RZ, ~R4, P0 ;  /* 0x000000ffff047224 */ /* 0x000fe200000e0e04 */
[----:B------:R-:W-:-:S03]  /*62a0*/  ISETP.NE.U32.AND P0, PT, RZ, UR8, PT ;  /* 0x00000008ff007c0c */ /* 0x000fc6000bf05070 */
[----:B------:R-:W-:Y:S01]  /*62b0*/  IMAD R6, R4, UR4, RZ ;  /* 0x0000000404067c24 */ /* 0x000fe2000f8e02ff */
[----:B------:R-:W-:Y:S01]  /*62c0*/  ISETP.NE.AND.EX P0, PT, RZ, UR9, PT, P0 ;  /* 0x00000009ff007c0c */ /* 0x000fe2000bf05300 */
[----:B------:R-:W-:Y:S01]  /*62d0*/  IMAD.WIDE.U32 R4, R7, UR4, R16 ;  /* 0x0000000407047c25 */ /* 0x000fe2000f8e0010 */
[----:B------:R-:W-:-:S03]  /*62e0*/  ULDC UR4, c[0x0][0x150] ;  /* 0x0000540000047ab9 */ /* 0x000fc60000000800 */
[----:B------:R-:W-:Y:S01]  /*62f0*/  FMUL R8, R8, UR4 ;  /* 0x0000000408087c20 */ /* 0x000fe20008400000 */
[----:B------:R-:W-:Y:S01]  /*6300*/  IMAD R7, R7, UR5, R6 ;  /* 0x0000000507077c24 */ /* 0x000fe2000f8e0206 */
[----:B------:R-:W-:Y:S01]  /*6310*/  ULDC UR4, c[0x0][0x618] ;  /* 0x0001860000047ab9 */ /* 0x000fe20000000800 */
[----:B------:R-:W0:Y:S01]  /*6320*/  LDC R6, c[0x0][0x144] ;  /* 0x00005100ff067b82 */ /* 0x000e220000000800 */
[----:B------:R-:W-:Y:S01]  /*6330*/  ULDC UR5, c[0x0][0x154] ;  /* 0x0000550000057ab9 */ /* 0x000fe20000000800 */
[----:B------:R-:W-:Y:S01]  /*6340*/  IMAD.IADD R5, R5, 0x1, R7 ;  /* 0x0000000105057824 */ /* 0x000fe200078e0207 */
[----:B------:R-:W3:Y:S04]  /*6350*/  F2I.U32.TRUNC.NTZ R8, R8 ;  /* 0x0000000800087305 */ /* 0x000ee8000020f000 */
[----:B------:R-:W-:-:S02]  /*6360*/  SHF.R.U64 R10, R4, UR4, R5 ;  /* 0x00000004040a7c19 */ /* 0x000fc40008001205 */
[----:B-1----:R-:W-:Y:S02]  /*6370*/  I2FP.F32.U32 R4, R0 ;  /* 0x0000000000047245 */ /* 0x002fe40000201000 */
[----:B------:R-:W-:Y:S01]  /*6380*/  SHF.R.U32.HI R5, RZ, UR4, R5 ;  /* 0x00000004ff057c19 */ /* 0x000fe20008011605 */
[----:B------:R-:W-:Y:S02]  /*6390*/  ULDC UR4, c[0x0][0x658] ;  /* 0x0001960000047ab9 */ /* 0x000fe40000000800 */
[----:B------:R-:W-:Y:S01]  /*63a0*/  FMUL R7, R4, UR5 ;  /* 0x0000000504077c20 */ /* 0x000fe20008400000 */
[--C-:B------:R-:W-:Y:S02]  /*63b0*/  SHF.R.U64 R12, R10, UR6, R5.reuse ;  /* 0x000000060a0c7c19 */ /* 0x100fe40008001205 */
[----:B------:R-:W-:Y:S01]  /*63c0*/  SHF.R.U32.HI R5, RZ, UR6, R5 ;  /* 0x00000006ff057c19 */ /* 0x000fe20008011605 */
[----:B------:R1:W4:Y:S01]  /*63d0*/  F2I.U32.TRUNC.NTZ R14, R7 ;  /* 0x00000007000e7305 */ /* 0x000322000020f000 */
[----:B---3--:R-:W-:-:S02]  /*63e0*/  IMAD.MOV R8, RZ, RZ, -R8 ;  /* 0x000000ffff087224 */ /* 0x008fc400078e0a08 */
[--C-:B------:R-:W-:Y:S02]  /*63f0*/  SHF.R.U64 R11, R12, UR4, R5.reuse ;  /* 0x000000040c0b7c19 */ /* 0x100fe40008001205 */
[----:B------:R-:W-:Y:S01]  /*6400*/  SHF.R.U32.HI R5, RZ, UR4, R5 ;  /* 0x00000004ff057c19 */ /* 0x000fe20008011605 */
[----:B0-----:R-:W-:Y:S02]  /*6410*/  IMAD R3, R6, R8, R3 ;  /* 0x0000000806037224 */ /* 0x001fe400078e0203 */
[----:B------:R-:W-:Y:S01]  /*6420*/  IMAD.MOV.U32 R4, RZ, RZ, R11 ;  /* 0x000000ffff047224 */ /* 0x000fe200078e000b */
[----:B-12-4-:R-:W-:Y:S06]  /*6430*/  @!P0 BRA `(.L_x_124) ;  /* 0x0000000000288947 */ /* 0x016fec0003800000 */
        /* <DEDUP_REMOVED lines=10> */
.L_x_124:
[----:B------:R-:W-:Y:S01]  /*64e0*/  ISETP.NE.AND P0, PT, R2, 0x1, PT ;  /* 0x000000010200780c */ /* 0x000fe20003f05270 */
[----:B------:R-:W-:Y:S01]  /*64f0*/  ULDC UR4, c[0x0][0x648] ;  /* 0x0001920000047ab9 */ /* 0x000fe20000000800 */
[----:B------:R-:W-:Y:S01]  /*6500*/  IMAD.MOV R14, RZ, RZ, -R14 ;  /* 0x000000ffff0e7224 */ /* 0x000fe200078e0a0e */
[----:B------:R-:W-:Y:S01]  /*6510*/  SHF.R.U64 R5, R4, UR4, R5 ;  /* 0x0000000404057c19 */ /* 0x000fe20008001205 */
[----:B------:R-:W-:Y:S01]  /*6520*/  ULDC UR4, c[0x0][0x638] ;  /* 0x00018e0000047ab9 */ /* 0x000fe20000000800 */
[----:B------:R-:W-:Y:S01]  /*6530*/  LOP3.LUT R12, R12, UR38, RZ, 0xc0, !PT ;  /* 0x000000260c0c7c12 */ /* 0x000fe2000f8ec0ff */
[----:B------:R-:W-:Y:S01]  /*6540*/  ULDC UR5, c[0x0][0x610] ;  /* 0x0001840000057ab9 */ /* 0x000fe20000000800 */
[----:B------:R-:W-:-:S03]  /*6550*/  LOP3.LUT R22, R10, UR39, RZ, 0xc0, !PT ;  /* 0x000000270a167c12 */ /* 0x000fc6000f8ec0ff */
[----:B------:R-:W-:-:S03]  /*6560*/  IMAD R12, R5, UR37, R12 ;  /* 0x00000025050c7c24 */ /* 0x000fc6000f8e020c */
[----:B------:R-:W-:Y:S02]  /*6570*/  @P0 IMAD R3, R13, R14, R0 ;  /* 0x0000000e0d030224 */ /* 0x000fe400078e0200 */
[----:B------:R-:W-:Y:S02]  /*6580*/  IMAD.MOV R0, RZ, RZ, -R5 ;  /* 0x000000ffff007224 */ /* 0x000fe400078e0a05 */
[----:B------:R-:W-:Y:S02]  /*6590*/  IMAD R3, R12, UR5, R3 ;  /* 0x000000050c037c24 */ /* 0x000fe4000f8e0203 */
[----:B------:R-:W-:Y:S01]  /*65a0*/  IMAD R11, R0, UR4, R11 ;  /* 0x00000004000b7c24 */ /* 0x000fe2000f8e020b */
[----:B------:R-:W-:Y:S01]  /*65b0*/  ULDC UR4, c[0x0][0x600] ;  /* 0x0001800000047ab9 */ /* 0x000fe20000000800 */
[----:B------:R-:W-:Y:S02]  /*65c0*/  IMAD.MOV.U32 R0, RZ, RZ, 0x1 ;  /* 0x00000001ff007424 */ /* 0x000fe400078e00ff */
[----:B------:R-:W-:-:S05]  /*65d0*/  IMAD R22, R11, UR4, R22 ;  /* 0x000000040b167c24 */ /* 0x000fca000f8e0216 */
[----:B------:R-:W-:Y:S02]  /*65e0*/  SEL R18, R22, R3, !P0 ;  /* 0x0000000316127207 */ /* 0x000fe40004000000 */
[----:B------:R-:W-:-:S07]  /*65f0*/  SEL R22, R3, R22, !P0 ;  /* 0x0000001603167207 */ /* 0x000fce0004000000 */
.L_x_122:
[----:B------:R-:W-:Y:S05]  /*6600*/  BSYNC B0 ;  /* 0x0000000000007941 */ /* 0x000fea0003800000 */
.L_x_121:
[----:B------:R-:W-:-:S13]  /*6610*/  LOP3.LUT P0, RZ, R0, 0xff, RZ, 0xc0, !PT ;  /* 0x000000ff00ff7812 */ /* 0x000fda000780c0ff */
[----:B------:R-:W-:Y:S05]  /*6620*/  @P0 BRA `(.L_x_125) ;  /* 0xfffffff000080947 */ /* 0x000fea000383ffff */
[----:B------:R-:W-:Y:S05]  /*6630*/  BSYNC B7 ;  /* 0x0000000000077941 */ /* 0x000fea0003800000 */
.L_x_111:
[----:B------:R-:W-:-:S03]  /*6640*/  UMOV UR4, 0xffffffff ;  /* 0xffffffff00047882 */ /* 0x000fc60000000000 */
[----:B------:R-:W-:Y:S05]  /*6650*/  BRA.DIV UR4, `(.L_x_126) ;  /* 0x0000000a04e07947 */ /* 0x000fea000b800000 */
[----:B------:R-:W-:-:S13]  /*6660*/  ELECT P6, URZ, PT ;  /* 0x00000000003f782f */ /* 0x000fda00038c0000 */
.L_x_154:
[----:B------:R-:W-:Y:S04]  /*6670*/  BSSY B0, `(.L_x_127) ;  /* 0x0000086000007945 */ /* 0x000fe80003800000 */
[----:B------:R-:W-:Y:S05]  /*6680*/  @!P6 BRA `(.L_x_128) ;  /* 0x000000080010e947 */ /* 0x000fea0003800000 */
[----:B------:R-:W-:-:S04]  /*6690*/  ULOP3.LUT UR4, UR49, 0x2, URZ, 0xfc, !UPT ;  /* 0x0000000231047892 */ /* 0x000fc8000f8efc3f */
[----:B------:R-:W-:-:S06]  /*66a0*/  UISETP.NE.AND UP0, UPT, UR4, 0x3, UPT ;  /* 0x000000030400788c */ /* 0x000fcc000bf05270 */
[----:B------:R-:W-:-:S13]  /*66b0*/  PLOP3.LUT P0, PT, PT, PT, UP0, 0x80, 0x0 ;  /* 0x000000000000781c */ /* 0x000fda0003f0f008 */
[----:B------:R-:W-:Y:S05]  /*66c0*/  @!P0 BRA `(.L_x_129) ;  /* 0x0000000000048947 */ /* 0x000fea0003800000 */
[----:B------:R-:W-:Y:S01]  /*66d0*/  BPT.TRAP 0x1 ;  /* 0x000000040000795c */ /* 0x000fe20000300000 */
.L_x_129:
[----:B------:R-:W0:Y:S01]  /*66e0*/  S2R R3, SR_CgaCtaId ;  /* 0x0000000000037919 */ /* 0x000e220000008800 */
[----:B------:R-:W-:Y:S02]  /*66f0*/  MOV R0, 0x400 ;  /* 0x0000040000007802 */ /* 0x000fe40000000f00 */
[----:B------:R-:W-:Y:S02]  /*6700*/  SHF.L.U32 R2, R24, 0x1f, RZ ;  /* 0x0000001f18027819 */ /* 0x000fe400000006ff */
[----:B0-----:R-:W-:-:S05]  /*6710*/  LEA R0, R3, R0, 0x18 ;  /* 0x0000000003007211 */ /* 0x001fca00078ec0ff */
[----:B------:R-:W-:-:S04]  /*6720*/  VIADD R0, R0, 0x70 ;  /* 0x0000007000007836 */ /* 0x000fc80000000000 */
[C---:B------:R-:W-:Y:S02]  /*6730*/  IMAD R5, R25.reuse, 0x8, R0 ;  /* 0x0000000819057824 */ /* 0x040fe400078e0200 */
[----:B------:R-:W-:Y:S02]  /*6740*/  VIADD R25, R25, 0x1 ;  /* 0x0000000119197836 */ /* 0x000fe40000000000 */
[----:B------:R-:W0:Y:S03]  /*6750*/  SYNCS.PHASECHK.TRANS64.TRYWAIT P0, [R5+URZ], R2 ;  /* 0x00000002050075a7 */ /* 0x000e26000800017f */
[----:B------:R-:W-:-:S04]  /*6760*/  ISETP.NE.AND P1, PT, R25, 0xe, PT ;  /* 0x0000000e1900780c */ /* 0x000fc80003f25270 */
[----:B------:R-:W-:Y:S02]  /*6770*/  SEL R3, RZ, 0x1, P1 ;  /* 0x00000001ff037807 */ /* 0x000fe40000800000 */
[----:B------:R-:W-:Y:S02]  /*6780*/  SEL R25, R25, RZ, P1 ;  /* 0x000000ff19197207 */ /* 0x000fe40000800000 */
[----:B------:R-:W-:-:S03]  /*6790*/  LOP3.LUT R24, R24, R3, RZ, 0x3c, !PT ;  /* 0x0000000318187212 */ /* 0x000fc600078e3cff */
[----:B------:R-:W-:Y:S01]  /*67a0*/  IMAD R7, R25, 0x8, R0 ;  /* 0x0000000819077824 */ /* 0x000fe200078e0200 */
[----:B------:R-:W-:Y:S01]  /*67b0*/  SHF.L.U32 R4, R24, 0x1f, RZ ;  /* 0x0000001f18047819 */ /* 0x000fe200000006ff */
[----:B0-----:R-:W-:Y:S06]  /*67c0*/  @!P0 BRA `(.L_x_130) ;  /* 0x0000000800a48947 */ /* 0x001fec0003800000 */
.L_x_155:
[----:B------:R-:W1:Y:S01]  /*67d0*/  SYNCS.PHASECHK.TRANS64.TRYWAIT P0, [R7+URZ], R4 ;  /* 0x00000004070075a7 */ /* 0x000e62000800017f */
[----:B0-----:R-:W-:-:S05]  /*67e0*/  VIADD R2, R25, 0x1 ;  /* 0x0000000119027836 */ /* 0x001fca0000000000 */
[----:B------:R-:W-:-:S04]  /*67f0*/  ISETP.NE.AND P1, PT, R2, 0xe, PT ;  /* 0x0000000e0200780c */ /* 0x000fc80003f25270 */
[----:B------:R-:W-:Y:S02]  /*6800*/  SEL R3, RZ, 0x1, P1 ;  /* 0x00000001ff037807 */ /* 0x000fe40000800000 */
[----:B------:R-:W-:Y:S02]  /*6810*/  SEL R9, R2, RZ, P1 ;  /* 0x000000ff02097207 */ /* 0x000fe40000800000 */
[----:B------:R-:W-:-:S03]  /*6820*/  LOP3.LUT R24, R24, R3, RZ, 0x3c, !PT ;  /* 0x0000000318187212 */ /* 0x000fc600078e3cff */
[----:B------:R-:W-:Y:S01]  /*6830*/  IMAD R6, R9, 0x8, R0 ;  /* 0x0000000809067824 */ /* 0x000fe200078e0200 */
[----:B------:R-:W-:Y:S01]  /*6840*/  SHF.L.U32 R5, R24, 0x1f, RZ ;  /* 0x0000001f18057819 */ /* 0x000fe200000006ff */
[----:B-1----:R-:W-:Y:S06]  /*6850*/  @!P0 BRA `(.L_x_131) ;  /* 0x0000000800948947 */ /* 0x002fec0003800000 */
.L_x_156:
[----:B------:R-:W1:Y:S01]  /*6860*/  SYNCS.PHASECHK.TRANS64.TRYWAIT P0, [R6+URZ], R5 ;  /* 0x00000005060075a7 */ /* 0x000e62000800017f */
[----:B------:R-:W-:-:S05]  /*6870*/  VIADD R2, R9, 0x1 ;  /* 0x0000000109027836 */ /* 0x000fca0000000000 */
[----:B------:R-:W-:-:S04]  /*6880*/  ISETP.NE.AND P1, PT, R2, 0xe, PT ;  /* 0x0000000e0200780c */ /* 0x000fc80003f25270 */
[----:B------:R-:W-:Y:S02]  /*6890*/  SEL R3, RZ, 0x1, P1 ;  /* 0x00000001ff037807 */ /* 0x000fe40000800000 */
[----:B0-----:R-:W-:Y:S02]  /*68a0*/  SEL R7, R2, RZ, P1 ;  /* 0x000000ff02077207 */ /* 0x001fe40000800000 */
[----:B------:R-:W-:-:S03]  /*68b0*/  LOP3.LUT R24, R24, R3, RZ, 0x3c, !PT ;  /* 0x0000000318187212 */ /* 0x000fc600078e3cff */
[----:B------:R-:W-:Y:S01]  /*68c0*/  IMAD R9, R7, 0x8, R0 ;  /* 0x0000000807097824 */ /* 0x000fe200078e0200 */
[----:B------:R-:W-:Y:S01]  /*68d0*/  SHF.L.U32 R4, R24, 0x1f, RZ ;  /* 0x0000001f18047819 */ /* 0x000fe200000006ff */
[----:B-1----:R-:W-:Y:S06]  /*68e0*/  @!P0 BRA `(.L_x_132) ;  /* 0x0000000800848947 */ /* 0x002fec0003800000 */
.L_x_157:
[----:B------:R-:W1:Y:S01]  /*68f0*/  SYNCS.PHASECHK.TRANS64.TRYWAIT P0, [R9+URZ], R4 ;  /* 0x00000004090075a7 */ /* 0x000e62000800017f */
[----:B------:R-:W-:-:S05]  /*6900*/  VIADD R2, R7, 0x1 ;  /* 0x0000000107027836 */ /* 0x000fca0000000000 */
[----:B------:R-:W-:-:S04]  /*6910*/  ISETP.NE.AND P1, PT, R2, 0xe, PT ;  /* 0x0000000e0200780c */ /* 0x000fc80003f25270 */
[----:B------:R-:W-:Y:S02]  /*6920*/  SEL R3, RZ, 0x1, P1 ;  /* 0x00000001ff037807 */ /* 0x000fe40000800000 */
[----:B------:R-:W-:Y:S02]  /*6930*/  SEL R7, R2, RZ, P1 ;  /* 0x000000ff02077207 */ /* 0x000fe40000800000 */
[----:B------:R-:W-:-:S03]  /*6940*/  LOP3.LUT R24, R24, R3, RZ, 0x3c, !PT ;  /* 0x0000000318187212 */ /* 0x000fc600078e3cff */
[----:B0-----:R-:W-:Y:S01]  /*6950*/  IMAD R6, R7, 0x8, R0 ;  /* 0x0000000807067824 */ /* 0x001fe200078e0200 */
[----:B------:R-:W-:Y:S01]  /*6960*/  SHF.L.U32 R5, R24, 0x1f, RZ ;  /* 0x0000001f18057819 */ /* 0x000fe200000006ff */
[----:B-1----:R-:W-:Y:S06]  /*6970*/  @!P0 BRA `(.L_x_133) ;  /* 0x0000000800748947 */ /* 0x002fec0003800000 */
.L_x_158:
        /* <DEDUP_REMOVED lines=9> */
.L_x_159:
        /* <DEDUP_REMOVED lines=9> */
.L_x_160:
        /* <DEDUP_REMOVED lines=9> */
.L_x_161:
        /* <DEDUP_REMOVED lines=9> */
.L_x_162:
        /* <DEDUP_REMOVED lines=9> */
.L_x_163:
        /* <DEDUP_REMOVED lines=9> */
.L_x_164:
        /* <DEDUP_REMOVED lines=9> */
.L_x_165:
        /* <DEDUP_REMOVED lines=9> */
.L_x_166:
[----:B------:R-:W1:Y:S01]  /*6e00*/  SYNCS.PHASECHK.TRANS64.TRYWAIT P0, [R6+URZ], R5 ;  /* 0x00000005060075a7 */ /* 0x000e62000800017f */
[----:B------:R-:W-:-:S05]  /*6e10*/  VIADD R2, R7, 0x1 ;  /* 0x0000000107027836 */ /* 0x000fca0000000000 */
[----:B------:R-:W-:-:S04]  /*6e20*/  ISETP.NE.AND P1, PT, R2, 0xe, PT ;  /* 0x0000000e0200780c */ /* 0x000fc80003f25270 */
[----:B0-----:R-:W-:Y:S02]  /*6e30*/  SEL R4, RZ, 0x1, P1 ;  /* 0x00000001ff047807 */ /* 0x001fe40000800000 */
[----:B------:R-:W-:Y:S02]  /*6e40*/  SEL R3, R2, RZ, P1 ;  /* 0x000000ff02037207 */ /* 0x000fe40000800000 */
[----:B------:R-:W-:Y:S01]  /*6e50*/  LOP3.LUT R4, R11, R4, RZ, 0x3c, !PT ;  /* 0x000000040b047212 */ /* 0x000fe200078e3cff */
[----:B-1----:R-:W-:Y:S06]  /*6e60*/  @!P0 BRA `(.L_x_142) ;  /* 0x0000000400ec8947 */ /* 0x002fec0003800000 */
.L_x_167:
[----:B------:R-:W-:Y:S01]  /*6e70*/  IMAD R3, R3, 0x8, R0 ;  /* 0x0000000803037824 */ /* 0x000fe200078e0200 */
[----:B------:R-:W-:-:S07]  /*6e80*/  SHF.L.U32 R0, R4, 0x1f, RZ ;  /* 0x0000001f04007819 */ /* 0x000fce00000006ff */
.L_x_143:
[----:B-1----:R1:W2:Y:S02]  /*6e90*/  SYNCS.PHASECHK.TRANS64.TRYWAIT P0, [R3+URZ], R0 ;  /* 0x00000000030075a7 */ /* 0x0022a4000800017f */
[----:B--2---:R-:W-:Y:S05]  /*6ea0*/  @!P0 NANOSLEEP.SYNCS 0x989680 ;  /* 0x009896800000895d */ /* 0x004fea0003900000 */
[----:B------:R-:W2:Y:S02]  /*6eb0*/  @!P0 SYNCS.PHASECHK.TRANS64 P0, [R3+URZ], R0 ;  /* 0x00000000030085a7 */ /* 0x000ea4000800007f */
[----:B--2---:R-:W-:Y:S05]  /*6ec0*/  @!P0 BRA `(.L_x_143) ;  /* 0xfffffffc00f08947 */ /* 0x004fea000383ffff */
.L_x_128:
[----:B------:R-:W-:Y:S05]  /*6ed0*/  BSYNC B0 ;  /* 0x0000000000007941 */ /* 0x000fea0003800000 */
.L_x_127:
[----:B------:R-:W-:Y:S05]  /*6ee0*/  EXIT ;  /* 0x000000000000794d */ /* 0x000fea0003800000 */
.L_x_16:
[----:B0-----:R-:W-:-:S04]  /*6ef0*/  IMAD.U32 R3, RZ, RZ, UR44 ;  /* 0x0000002cff037e24 */ /* 0x001fc8000f8e00ff */
[----:B------:R0:W1:Y:S03]  /*6f00*/  SYNCS.PHASECHK.TRANS64.TRYWAIT P0, [R3+URZ], R0 ;  /* 0x00000000030075a7 */ /* 0x000066000800017f */
[----:B-1----:R-:W-:Y:S05]  /*6f10*/  @!P0 NANOSLEEP.SYNCS 0x989680 ;  /* 0x009896800000895d */ /* 0x002fea0003900000 */
[----:B------:R-:W1:Y:S02]  /*6f20*/  @!P0 SYNCS.PHASECHK.TRANS64 P0, [R3+URZ], R0 ;  /* 0x00000000030085a7 */ /* 0x000e64000800007f */
[----:B-1----:R-:W-:Y:S05]  /*6f30*/  @!P0 BRA `(.L_x_16) ;  /* 0xfffffffc00ec8947 */ /* 0x002fea000383ffff */
[----:B------:R-:W-:Y:S05]  /*6f40*/  BRA `(.L_x_144) ;  /* 0xffffffa400d07947 */ /* 0x000fea000383ffff */
.L_x_20:
[----:B------:R-:W-:Y:S01]  /*6f50*/  CS2R R12, SRZ ;  /* 0x00000000000c7805 */ /* 0x000fe2000001ff00 */
[----:B------:R-:W-:Y:S02]  /*6f60*/  IMAD.MOV.U32 R11, RZ, RZ, 0x1f ;  /* 0x0000001fff0b7424 */ /* 0x000fe400078e00ff */
[----:B------:R-:W-:-:S07]  /*6f70*/  IMAD.MOV.U32 R15, RZ, RZ, -0x1 ;  /* 0xffffffffff0f7424 */ /* 0x000fce00078e00ff */
[----:B-----5:R-:W-:Y:S05]  /*6f80*/  WARPSYNC.COLLECTIVE R15, `(.L_x_145) ;  /* 0x000000000f087348 */ /* 0x020fea0003c00000 */
[----:B------:R0:W1:Y:S02]  /*6f90*/  SHFL.IDX P6, R14, R13, R12, R11 ;  /* 0x0000000c0d0e7389 */ /* 0x00006400000c000b */
[----:B01---5:R-:W-:Y:S01]  /*6fa0*/  ENDCOLLECTIVE ;  /* 0x000000000000791b */ /* 0x023fe20003800000 */
.L_x_145:
[----:B------:R-:W-:Y:S05]  /*6fb0*/  BRA `(.L_x_146) ;  /* 0xffffffa800a07947 */ /* 0x000fea000383ffff */
.L_x_24:
[----:B-1----:R1:W2:Y:S02]  /*6fc0*/  SYNCS.PHASECHK.TRANS64.TRYWAIT P1, [R3+URZ], R0 ;  /* 0x00000000030075a7 */ /* 0x0022a4000802017f */
[----:B--2---:R-:W-:Y:S05]  /*6fd0*/  @!P1 NANOSLEEP.SYNCS 0x989680 ;  /* 0x009896800000995d */ /* 0x004fea0003900000 */
[----:B------:R-:W2:Y:S02]  /*6fe0*/  @!P1 SYNCS.PHASECHK.TRANS64 P1, [R3+URZ], R0 ;  /* 0x00000000030095a7 */ /* 0x000ea4000802007f */
[----:B--2---:R-:W-:Y:S05]  /*6ff0*/  @!P1 BRA `(.L_x_24) ;  /* 0xfffffffc00f09947 */ /* 0x004fea000383ffff */
[----:B------:R-:W-:Y:S05]  /*7000*/  BRA `(.L_x_23) ;  /* 0xffffffa800bc7947 */ /* 0x000fea000383ffff */
.L_x_29:
[----:B0-----:R0:W1:Y:S02]  /*7010*/  SYNCS.PHASECHK.TRANS64.TRYWAIT P1, [R3+URZ], R8 ;  /* 0x00000008030075a7 */ /* 0x001064000802017f */
[----:B-1----:R-:W-:Y:S05]  /*7020*/  @!P1 NANOSLEEP.SYNCS 0x989680 ;  /* 0x009896800000995d */ /* 0x002fea0003900000 */
[----:B------:R-:W1:Y:S02]  /*7030*/  @!P1 SYNCS.PHASECHK.TRANS64 P1, [R3+URZ], R8 ;  /* 0x00000008030095a7 */ /* 0x000e64000802007f */
[----:B-1----:R-:W-:Y:S05]  /*7040*/  @!P1 BRA `(.L_x_29) ;  /* 0xfffffffc00f09947 */ /* 0x002fea000383ffff */
[----:B------:R-:W-:Y:S05]  /*7050*/  BRA `(.L_x_28) ;  /* 0xffffffac00d47947 */ /* 0x000fea000383ffff */
.L_x_37:
[----:B------:R0:W0:Y:S02]  /*7060*/  SYNCS.PHASECHK.TRANS64.TRYWAIT P1, [R7+URZ], R8 ;  /* 0x00000008070075a7 */ /* 0x000024000802017f */
[----:B0-----:R-:W-:Y:S05]  /*7070*/  @!P1 NANOSLEEP.SYNCS 0x989680 ;  /* 0x009896800000995d */ /* 0x001fea0003900000 */
[----:B------:R-:W0:Y:S02]  /*7080*/  @!P1 SYNCS.PHASECHK.TRANS64 P1, [R7+URZ], R8 ;  /* 0x00000008070095a7 */ /* 0x000e24000802007f */
[----:B0-----:R-:W-:Y:S05]  /*7090*/  @!P1 BRA `(.L_x_37) ;  /* 0xfffffffc00f09947 */ /* 0x001fea000383ffff */
[----:B------:R-:W-:Y:S05]  /*70a0*/  BRA `(.L_x_36) ;  /* 0xffffffb400087947 */ /* 0x000fea000383ffff */
.L_x_43:
[----:B0-----:R-:W-:-:S04]  /*70b0*/  IMAD.U32 R3, RZ, RZ, UR44 ;  /* 0x0000002cff037e24 */ /* 0x001fc8000f8e00ff */
[----:B------:R0:W3:Y:S03]  /*70c0*/  SYNCS.PHASECHK.TRANS64.TRYWAIT P0, [R3+URZ+0x10], R0 ;  /* 0x00001000030075a7 */ /* 0x0000e6000800017f */
[----:B---3--:R-:W-:Y:S05]  /*70d0*/  @!P0 NANOSLEEP.SYNCS 0x989680 ;  /* 0x009896800000895d */ /* 0x008fea0003900000 */
[----:B------:R-:W3:Y:S02]  /*70e0*/  @!P0 SYNCS.PHASECHK.TRANS64 P0, [R3+URZ+0x10], R0 ;  /* 0x00001000030085a7 */ /* 0x000ee4000800007f */
[----:B---3--:R-:W-:Y:S05]  /*70f0*/  @!P0 BRA `(.L_x_43) ;  /* 0xfffffffc00ec8947 */ /* 0x008fea000383ffff */
[----:B------:R-:W-:Y:S05]  /*7100*/  BRA `(.L_x_147) ;  /* 0xffffffb800907947 */ /* 0x000fea000383ffff */
.L_x_112:
[----:B------:R-:W-:Y:S01]  /*7110*/  BSSY B0, `(.L_x_148) ;  /* 0x0000006000007945 */ /* 0x000fe20003800000 */
[----:B------:R-:W-:-:S07]  /*7120*/  IMAD.MOV.U32 R15, RZ, RZ, -0x1 ;  /* 0xffffffffff0f7424 */ /* 0x000fce00078e00ff */
[----:B-----5:R-:W-:Y:S05]  /*7130*/  WARPSYNC.COLLECTIVE R15, `(.L_x_149) ;  /* 0x000000000f0c7348 */ /* 0x020fea0003c00000 */
[----:B------:R-:W-:Y:S02]  /*7140*/  ELECT P6, UR62, PT ;  /* 0x00000000003e782f */ /* 0x000fe400038c0000 */
[----:B------:R-:W-:Y:S01]  /*7150*/  MOV R14, UR62 ;  /* 0x0000003e000e7c02 */ /* 0x000fe20008000f00 */
[----:B-----5:R-:W-:Y:S10]  /*7160*/  ENDCOLLECTIVE ;  /* 0x000000000000791b */ /* 0x020ff40003800000 */
.L_x_149:
[----:B------:R-:W-:Y:S05]  /*7170*/  BSYNC B0 ;  /* 0x0000000000007941 */ /* 0x000fea0003800000 */
.L_x_148:
[----:B------:R-:W-:Y:S05]  /*7180*/  BRA `(.L_x_150) ;  /* 0xffffffe4003c7947 */ /* 0x000fea000383ffff */
.L_x_117:
[----:B0-----:R0:W2:Y:S02]  /*7190*/  SYNCS.PHASECHK.TRANS64.TRYWAIT P0, [R7+URZ+0x70], R4 ;  /* 0x00007004070075a7 */ /* 0x0010a4000800017f */
[----:B--2---:R-:W-:Y:S05]  /*71a0*/  @!P0 NANOSLEEP.SYNCS 0x989680 ;  /* 0x009896800000895d */ /* 0x004fea0003900000 */
[----:B------:R-:W2:Y:S02]  /*71b0*/  @!P0 SYNCS.PHASECHK.TRANS64 P0, [R7+URZ+0x70], R4 ;  /* 0x00007004070085a7 */ /* 0x000ea4000800007f */
[----:B--2---:R-:W-:Y:S05]  /*71c0*/  @!P0 BRA `(.L_x_117) ;  /* 0xfffffffc00f08947 */ /* 0x004fea000383ffff */
[----:B------:R-:W-:Y:S05]  /*71d0*/  BRA `(.L_x_151) ;  /* 0xffffffe8002c7947 */ /* 0x000fea000383ffff */
.L_x_126:
[----:B------:R-:W-:Y:S01]  /*71e0*/  BSSY B0, `(.L_x_152) ;  /* 0x0000006000007945 */ /* 0x000fe20003800000 */
[----:B------:R-:W-:-:S07]  /*71f0*/  IMAD.MOV.U32 R15, RZ, RZ, -0x1 ;  /* 0xffffffffff0f7424 */ /* 0x000fce00078e00ff */
[----:B-----5:R-:W-:Y:S05]  /*7200*/  WARPSYNC.COLLECTIVE R15, `(.L_x_153) ;  /* 0x000000000f0c7348 */ /* 0x020fea0003c00000 */
[----:B------:R-:W-:Y:S02]  /*7210*/  ELECT P6, UR62, PT ;  /* 0x00000000003e782f */ /* 0x000fe400038c0000 */
[----:B------:R-:W-:Y:S01]  /*7220*/  MOV R14, UR62 ;  /* 0x0000003e000e7c02 */ /* 0x000fe20008000f00 */
[----:B-----5:R-:W-:Y:S10]  /*7230*/  ENDCOLLECTIVE ;  /* 0x000000000000791b */ /* 0x020ff40003800000 */
.L_x_153:
[----:B------:R-:W-:Y:S05]  /*7240*/  BSYNC B0 ;  /* 0x0000000000007941 */ /* 0x000fea0003800000 */
.L_x_152:
[----:B------:R-:W-:Y:S05]  /*7250*/  BRA `(.L_x_154) ;  /* 0xfffffff400047947 */ /* 0x000fea000383ffff */
.L_x_130:
[----:B0-----:R0:W1:Y:S02]  /*7260*/  SYNCS.PHASECHK.TRANS64.TRYWAIT P0, [R5+URZ], R2 ;  /* 0x00000002050075a7 */ /* 0x001064000800017f */
[----:B-1----:R-:W-:Y:S05]  /*7270*/  @!P0 NANOSLEEP.SYNCS 0x989680 ;  /* 0x009896800000895d */ /* 0x002fea0003900000 */
[----:B------:R-:W1:Y:S02]  /*7280*/  @!P0 SYNCS.PHASECHK.TRANS64 P0, [R5+URZ], R2 ;  /* 0x00000002050085a7 */ /* 0x000e64000800007f */
[----:B-1----:R-:W-:Y:S05]  /*7290*/  @!P0 BRA `(.L_x_130) ;  /* 0xfffffffc00f08947 */ /* 0x002fea000383ffff */
[----:B------:R-:W-:Y:S05]  /*72a0*/  BRA `(.L_x_155) ;  /* 0xfffffff400487947 */ /* 0x000fea000383ffff */
.L_x_131:
[----:B0-----:R0:W1:Y:S02]  /*72b0*/  SYNCS.PHASECHK.TRANS64.TRYWAIT P0, [R7+URZ], R4 ;  /* 0x00000004070075a7 */ /* 0x001064000800017f */
[----:B-1----:R-:W-:Y:S05]  /*72c0*/  @!P0 NANOSLEEP.SYNCS 0x989680 ;  /* 0x009896800000895d */ /* 0x002fea0003900000 */
[----:B------:R-:W1:Y:S02]  /*72d0*/  @!P0 SYNCS.PHASECHK.TRANS64 P0, [R7+URZ], R4 ;  /* 0x00000004070085a7 */ /* 0x000e64000800007f */
[----:B-1----:R-:W-:Y:S05]  /*72e0*/  @!P0 BRA `(.L_x_131) ;  /* 0xfffffffc00f08947 */ /* 0x002fea000383ffff */
[----:B------:R-:W-:Y:S05]  /*72f0*/  BRA `(.L_x_156) ;  /* 0xfffffff400587947 */ /* 0x000fea000383ffff */
.L_x_132:
[----:B0-----:R0:W1:Y:S02]  /*7300*/  SYNCS.PHASECHK.TRANS64.TRYWAIT P0, [R6+URZ], R5 ;  /* 0x00000005060075a7 */ /* 0x001064000800017f */
[----:B-1----:R-:W-:Y:S05]  /*7310*/  @!P0 NANOSLEEP.SYNCS 0x989680 ;  /* 0x009896800000895d */ /* 0x002fea0003900000 */
[----:B------:R-:W1:Y:S02]  /*7320*/  @!P0 SYNCS.PHASECHK.TRANS64 P0, [R6+URZ], R5 ;  /* 0x00000005060085a7 */ /* 0x000e64000800007f */
[----:B-1----:R-:W-:Y:S05]  /*7330*/  @!P0 BRA `(.L_x_132) ;  /* 0xfffffffc00f08947 */ /* 0x002fea000383ffff */
[----:B------:R-:W-:Y:S05]  /*7340*/  BRA `(.L_x_157) ;  /* 0xfffffff400687947 */ /* 0x000fea000383ffff */
.L_x_133:
[----:B0-----:R0:W1:Y:S02]  /*7350*/  SYNCS.PHASECHK.TRANS64.TRYWAIT P0, [R9+URZ], R4 ;  /* 0x00000004090075a7 */ /* 0x001064000800017f */
[----:B-1----:R-:W-:Y:S05]  /*7360*/  @!P0 NANOSLEEP.SYNCS 0x989680 ;  /* 0x009896800000895d */ /* 0x002fea0003900000 */
[----:B------:R-:W1:Y:S02]  /*7370*/  @!P0 SYNCS.PHASECHK.TRANS64 P0, [R9+URZ], R4 ;  /* 0x00000004090085a7 */ /* 0x000e64000800007f */
[----:B-1----:R-:W-:Y:S05]  /*7380*/  @!P0 BRA `(.L_x_133) ;  /* 0xfffffffc00f08947 */ /* 0x002fea000383ffff */
[----:B------:R-:W-:Y:S05]  /*7390*/  BRA `(.L_x_158) ;  /* 0xfffffff400787947 */ /* 0x000fea000383ffff */
.L_x_134:
[----:B0-----:R0:W1:Y:S02]  /*73a0*/  SYNCS.PHASECHK.TRANS64.TRYWAIT P0, [R6+URZ], R5 ;  /* 0x00000005060075a7 */ /* 0x001064000800017f */
[----:B-1----:R-:W-:Y:S05]  /*73b0*/  @!P0 NANOSLEEP.SYNCS 0x989680 ;  /* 0x009896800000895d */ /* 0x002fea0003900000 */
[----:B------:R-:W1:Y:S02]  /*73c0*/  @!P0 SYNCS.PHASECHK.TRANS64 P0, [R6+URZ], R5 ;  /* 0x00000005060085a7 */ /* 0x000e64000800007f */
[----:B-1----:R-:W-:Y:S05]  /*73d0*/  @!P0 BRA `(.L_x_134) ;  /* 0xfffffffc00f08947 */ /* 0x002fea000383ffff */
[----:B------:R-:W-:Y:S05]  /*73e0*/  BRA `(.L_x_159) ;  /* 0xfffffff400887947 */ /* 0x000fea000383ffff */
.L_x_135:
[----:B0-----:R0:W1:Y:S02]  /*73f0*/  SYNCS.PHASECHK.TRANS64.TRYWAIT P0, [R9+URZ], R4 ;  /* 0x00000004090075a7 */ /* 0x001064000800017f */
[----:B-1----:R-:W-:Y:S05]  /*7400*/  @!P0 NANOSLEEP.SYNCS 0x989680 ;  /* 0x009896800000895d */ /* 0x002fea0003900000 */
[----:B------:R-:W1:Y:S02]  /*7410*/  @!P0 SYNCS.PHASECHK.TRANS64 P0, [R9+URZ], R4 ;  /* 0x00000004090085a7 */ /* 0x000e64000800007f */
[----:B-1----:R-:W-:Y:S05]  /*7420*/  @!P0 BRA `(.L_x_135) ;  /* 0xfffffffc00f08947 */ /* 0x002fea000383ffff */
[----:B------:R-:W-:Y:S05]  /*7430*/  BRA `(.L_x_160) ;  /* 0xfffffff400987947 */ /* 0x000fea000383ffff */
.L_x_136:
[----:B0-----:R0:W1:Y:S02]  /*7440*/  SYNCS.PHASECHK.TRANS64.TRYWAIT P0, [R6+URZ], R5 ;  /* 0x00000005060075a7 */ /* 0x001064000800017f */
[----:B-1----:R-:W-:Y:S05]  /*7450*/  @!P0 NANOSLEEP.SYNCS 0x989680 ;  /* 0x009896800000895d */ /* 0x002fea0003900000 */
[----:B------:R-:W1:Y:S02]  /*7460*/  @!P0 SYNCS.PHASECHK.TRANS64 P0, [R6+URZ], R5 ;  /* 0x00000005060085a7 */ /* 0x000e64000800007f */
[----:B-1----:R-:W-:Y:S05]  /*7470*/  @!P0 BRA `(.L_x_136) ;  /* 0xfffffffc00f08947 */ /* 0x002fea000383ffff */
[----:B------:R-:W-:Y:S05]  /*7480*/  BRA `(.L_x_161) ;  /* 0xfffffff400a87947 */ /* 0x000fea000383ffff */
.L_x_137:
[----:B0-----:R0:W1:Y:S02]  /*7490*/  SYNCS.PHASECHK.TRANS64.TRYWAIT P0, [R9+URZ], R4 ;  /* 0x00000004090075a7 */ /* 0x001064000800017f */
[----:B-1----:R-:W-:Y:S05]  /*74a0*/  @!P0 NANOSLEEP.SYNCS 0x989680 ;  /* 0x009896800000895d */ /* 0x002fea0003900000 */
[----:B------:R-:W1:Y:S02]  /*74b0*/  @!P0 SYNCS.PHASECHK.TRANS64 P0, [R9+URZ], R4 ;  /* 0x00000004090085a7 */ /* 0x000e64000800007f */
[----:B-1----:R-:W-:Y:S05]  /*74c0*/  @!P0 BRA `(.L_x_137) ;  /* 0xfffffffc00f08947 */ /* 0x002fea000383ffff */
[----:B------:R-:W-:Y:S05]  /*74d0*/  BRA `(.L_x_162) ;  /* 0xfffffff400b87947 */ /* 0x000fea000383ffff */
.L_x_138:
[----:B0-----:R0:W1:Y:S02]  /*74e0*/  SYNCS.PHASECHK.TRANS64.TRYWAIT P0, [R6+URZ], R5 ;  /* 0x00000005060075a7 */ /* 0x001064000800017f */
[----:B-1----:R-:W-:Y:S05]  /*74f0*/  @!P0 NANOSLEEP.SYNCS 0x989680 ;  /* 0x009896800000895d */ /* 0x002fea0003900000 */
[----:B------:R-:W1:Y:S02]  /*7500*/  @!P0 SYNCS.PHASECHK.TRANS64 P0, [R6+URZ], R5 ;  /* 0x00000005060085a7 */ /* 0x000e64000800007f */
[----:B-1----:R-:W-:Y:S05]  /*7510*/  @!P0 BRA `(.L_x_138) ;  /* 0xfffffffc00f08947 */ /* 0x002fea000383ffff */
[----:B------:R-:W-:Y:S05]  /*7520*/  BRA `(.L_x_163) ;  /* 0xfffffff400c87947 */ /* 0x000fea000383ffff */
.L_x_139:
[----:B0-----:R0:W1:Y:S02]  /*7530*/  SYNCS.PHASECHK.TRANS64.TRYWAIT P0, [R9+URZ], R4 ;  /* 0x00000004090075a7 */ /* 0x001064000800017f */
[----:B-1----:R-:W-:Y:S05]  /*7540*/  @!P0 NANOSLEEP.SYNCS 0x989680 ;  /* 0x009896800000895d */ /* 0x002fea0003900000 */
[----:B------:R-:W1:Y:S02]  /*7550*/  @!P0 SYNCS.PHASECHK.TRANS64 P0, [R9+URZ], R4 ;  /* 0x00000004090085a7 */ /* 0x000e64000800007f */
[----:B-1----:R-:W-:Y:S05]  /*7560*/  @!P0 BRA `(.L_x_139) ;  /* 0xfffffffc00f08947 */ /* 0x002fea000383ffff */
[----:B------:R-:W-:Y:S05]  /*7570*/  BRA `(.L_x_164) ;  /* 0xfffffff400d87947 */ /* 0x000fea000383ffff */
.L_x_140:
[----:B0-----:R0:W1:Y:S02]  /*7580*/  SYNCS.PHASECHK.TRANS64.TRYWAIT P0, [R6+URZ], R5 ;  /* 0x00000005060075a7 */ /* 0x001064000800017f */
[----:B-1----:R-:W-:Y:S05]  /*7590*/  @!P0 NANOSLEEP.SYNCS 0x989680 ;  /* 0x009896800000895d */ /* 0x002fea0003900000 */
[----:B------:R-:W1:Y:S02]  /*75a0*/  @!P0 SYNCS.PHASECHK.TRANS64 P0, [R6+URZ], R5 ;  /* 0x00000005060085a7 */ /* 0x000e64000800007f */
[----:B-1----:R-:W-:Y:S05]  /*75b0*/  @!P0 BRA `(.L_x_140) ;  /* 0xfffffffc00f08947 */ /* 0x002fea000383ffff */
[----:B------:R-:W-:Y:S05]  /*75c0*/  BRA `(.L_x_165) ;  /* 0xfffffff400e87947 */ /* 0x000fea000383ffff */
.L_x_141:
[----:B0-----:R0:W1:Y:S02]  /*75d0*/  SYNCS.PHASECHK.TRANS64.TRYWAIT P0, [R9+URZ], R4 ;  /* 0x00000004090075a7 */ /* 0x001064000800017f */
[----:B-1----:R-:W-:Y:S05]  /*75e0*/  @!P0 NANOSLEEP.SYNCS 0x989680 ;  /* 0x009896800000895d */ /* 0x002fea0003900000 */
[----:B------:R-:W1:Y:S02]  /*75f0*/  @!P0 SYNCS.PHASECHK.TRANS64 P0, [R9+URZ], R4 ;  /* 0x00000004090085a7 */ /* 0x000e64000800007f */
[----:B-1----:R-:W-:Y:S05]  /*7600*/  @!P0 BRA `(.L_x_141) ;  /* 0xfffffffc00f08947 */ /* 0x002fea000383ffff */
[----:B------:R-:W-:Y:S05]  /*7610*/  BRA `(.L_x_166) ;  /* 0xfffffff400f87947 */ /* 0x000fea000383ffff */
.L_x_142:
[----:B0-----:R0:W1:Y:S02]  /*7620*/  SYNCS.PHASECHK.TRANS64.TRYWAIT P0, [R6+URZ], R5 ;  /* 0x00000005060075a7 */ /* 0x001064000800017f */
[----:B-1----:R-:W-:Y:S05]  /*7630*/  @!P0 NANOSLEEP.SYNCS 0x989680 ;  /* 0x009896800000895d */ /* 0x002fea0003900000 */
[----:B------:R-:W1:Y:S02]  /*7640*/  @!P0 SYNCS.PHASECHK.TRANS64 P0, [R6+URZ], R5 ;  /* 0x00000005060085a7 */ /* 0x000e64000800007f */
[----:B-1----:R-:W-:Y:S05]  /*7650*/  @!P0 BRA `(.L_x_142) ;  /* 0xfffffffc00f08947 */ /* 0x002fea000383ffff */
[----:B------:R-:W-:Y:S05]  /*7660*/  BRA `(.L_x_167) ;  /* 0xfffffff800007947 */ /* 0x000fea000383ffff */
.L_x_168:
[----:B------:R-:W-:-:S00]  /*7670*/  BRA `(.L_x_168) ;  /* 0xfffffffc00fc7947 */ /* 0x000fc0000383ffff */
[----:B------:R-:W-:-:S00]  /*7680*/  NOP ;  /* 0x0000000000007918 */ /* 0x000fc00000000000 */
[----:B------:R-:W-:-:S00]  /*7690*/  NOP ;  /* 0x0000000000007918 */ /* 0x000fc00000000000 */
[----:B------:R-:W-:-:S00]  /*76a0*/  NOP ;  /* 0x0000000000007918 */ /* 0x000fc00000000000 */
[----:B------:R-:W-:-:S00]  /*76b0*/  NOP ;  /* 0x0000000000007918 */ /* 0x000fc00000000000 */
[----:B------:R-:W-:-:S00]  /*76c0*/  NOP ;  /* 0x0000000000007918 */ /* 0x000fc00000000000 */
[----:B------:R-:W-:-:S00]  /*76d0*/  NOP ;  /* 0x0000000000007918 */ /* 0x000fc00000000000 */
[----:B------:R-:W-:-:S00]  /*76e0*/  NOP ;  /* 0x0000000000007918 */ /* 0x000fc00000000000 */
[----:B------:R-:W-:-:S00]  /*76f0*/  NOP ;  /* 0x0000000000007918 */ /* 0x000fc00000000000 */
.L_x_169:


//--------------------- .nv.global.init           --------------------------
	.section	.nv.global.init,"aw",@progbits
.nv.global.init:
	.type		$str$24,@object
	.size		$str$24,($str$25 - $str$24)
$str$24:
        /*0000*/ 	.byte	0x28, 0x61, 0x64, 0x64, 0x72, 0x65, 0x73, 0x73, 0x20, 0x26, 0x20, 0x6d, 0x61, 0x73, 0x6b, 0x29
        /*0010*/ 	.byte	0x20, 0x3d, 0x3d, 0x20, 0x30, 0x00
	.type		$str$25,@object
	.size		$str$25,(__unnamed_1 - $str$25)
$str$25:
        /*0016*/ 	.byte	0x2f, 0x74, 0x6d, 0x70, 0x2f, 0x63, 0x75, 0x74, 0x6c, 0x61, 0x73, 0x73, 0x5f, 0x73, 0x77, 0x65
        /*0026*/ 	.byte	0x65, 0x70, 0x5f, 0x73, 0x72, 0x63, 0x2f, 0x69, 0x6e, 0x63, 0x6c, 0x75, 0x64, 0x65, 0x2f, 0x63
        /*0036*/ 	.byte	0x75, 0x74, 0x65, 0x2f, 0x70, 0x6f, 0x69, 0x6e, 0x74, 0x65, 0x72, 0x5f, 0x66, 0x6c, 0x61, 0x67
        /*0046*/ 	.byte	0x67, 0x65, 0x64, 0x2e, 0x68, 0x70, 0x70, 0x00
	.type		__unnamed_1,@object
	.size		__unnamed_1,(__unnamed_2 - __unnamed_1)
__unnamed_1:
        /*004e*/ 	.byte	0x61, 0x75, 0x74, 0x6f, 0x20, 0x63, 0x75, 0x74, 0x65, 0x3a, 0x3a, 0x61, 0x73, 0x5f, 0x70, 0x6f
        /* <DEDUP_REMOVED lines=27> */
        /*020e*/ 	.byte	0x32, 0x30, 0x34, 0x38, 0x3e, 0x3e, 0x3e, 0x3e, 0x3e, 0x20, 0x26, 0x5d, 0x00
	.type		__unnamed_2,@object
	.size		__unnamed_2,(.L_1 - __unnamed_2)
__unnamed_2:
        /* <DEDUP_REMOVED lines=28> */
        /*03db*/ 	.byte	0x3c, 0x32, 0x30, 0x34, 0x38, 0x3e, 0x3e, 0x3e, 0x3e, 0x3e, 0x20, 0x26, 0x5d, 0x00
.L_1:


//--------------------- .nv.shared._ZN7cutlass13device_kernelINS_4gemm6kernel13GemmUniversalIN4cute5tupleIJiiiiEEENS1_10collective13CollectiveMmaINS1_39MainloopSm90TmaGmmaRmemAWarpSpecializedILi14ENS5_IJNS4_1CILi1EEESB_SB_EEENS1_32KernelTmaWarpSpecializedPingpongEEENS5_IJNSA_ILi64EEESF_NSA_ILi32EEEEEENS_10tfloat32_tENS5_IJSB_llEEESI_NS5_IJlSB_lEEENS4_8TiledMMAINS4_8MMA_AtomIJNS4_4SM904GMMA29MMA_64x64x8_F32TF32TF32_RS_TNILNSO_7ScaleInE1ELSQ_1EEEEEENS4_6LayoutISC_NS5_IJNSA_ILi0EEESU_SU_EEEEENS5_IJNS4_10UnderscoreESX_SX_EEEEENS4_13SM90_TMA_LOADENS4_14ComposedLayoutINS4_7SwizzleILi1ELi4ELi3EEENS4_18smem_ptr_flag_bitsILi32EEENST_INS5_IJNSA_ILi8EEES16_EEENS5_IJSB_S16_EEEEEEENS4_9Copy_AtomIJNS4_39AutoVectorizingCopyWithAssumedAlignmentILi128EEESI_EEENS4_8identityES10_NS11_INS12_ILi3ELi4ELi3EEES15_NST_INS5_IJS16_SG_EEENS5_IJSG_SB_EEEEEEEvS1F_EENS_8epilogue10collective6detail29Sm90TmaWarpSpecializedAdapterINS1N_15DefaultEpilogueISI_SK_SK_NS1M_6thread17LinearCombinationISI_Li1EffLNS1R_9ScaleType4KindE0ELNS_15FloatRoundStyleE2ESI_EENS1_15EpilogueDefaultEEEEEvvEEEEvNT_6ParamsE --------------------------
	.section	.nv.shared._ZN7cutlass13device_kernelINS_4gemm6kernel13GemmUniversalIN4cute5tupleIJiiiiEEENS1_10collective13CollectiveMmaINS1_39MainloopSm90TmaGmmaRmemAWarpSpecializedILi14ENS5_IJNS4_1CILi1EEESB_SB_EEENS1_32KernelTmaWarpSpecializedPingpongEEENS5_IJNSA_ILi64EEESF_NSA_ILi32EEEEEENS_10tfloat32_tENS5_IJSB_llEEESI_NS5_IJlSB_lEEENS4_8TiledMMAINS4_8MMA_AtomIJNS4_4SM904GMMA29MMA_64x64x8_F32TF32TF32_RS_TNILNSO_7ScaleInE1ELSQ_1EEEEEENS4_6LayoutISC_NS5_IJNSA_ILi0EEESU_SU_EEEEENS5_IJNS4_10UnderscoreESX_SX_EEEEENS4_13SM90_TMA_LOADENS4_14ComposedLayoutINS4_7SwizzleILi1ELi4ELi3EEENS4_18smem_ptr_flag_bitsILi32EEENST_INS5_IJNSA_ILi8EEES16_EEENS5_IJSB_S16_EEEEEEENS4_9Copy_AtomIJNS4_39AutoVectorizingCopyWithAssumedAlignmentILi128EEESI_EEENS4_8identityES10_NS11_INS12_ILi3ELi4ELi3EEES15_NST_INS5_IJS16_SG_EEENS5_IJSG_SB_EEEEEEEvS1F_EENS_8epilogue10collective6detail29Sm90TmaWarpSpecializedAdapterINS1N_15DefaultEpilogueISI_SK_SK_NS1M_6thread17LinearCombinationISI_Li1EffLNS1R_9ScaleType4KindE0ELNS_15FloatRoundStyleE2ESI_EENS1_15EpilogueDefaultEEEEEvvEEEEvNT_6ParamsE,"aw",@nobits
	.sectionflags	@""
	.align	16
	.zero		1024


//--------------------- .nv.shared.reserved.0     --------------------------
	.section	.nv.shared.reserved.0,"aw",@nobits
	.weak		__nv_reservedSMEM_offset_0_alias
	.size		__nv_reservedSMEM_offset_0_alias, 0, 0
	.other		__nv_reservedSMEM_offset_0_alias,@"STO_CUDA_RESERVED_SHARED STV_DEFAULT"
__nv_reservedSMEM_offset_0_alias:
	.zero		0


//--------------------- .nv.global                --------------------------
	.section	.nv.global,"aw",@nobits
.nv.global:
	.type		_ZN40_INTERNAL_9124a595_4_k_cu_abf19448_260954cute1_E,@object
	.size		_ZN40_INTERNAL_9124a595_4_k_cu_abf19448_260954cute1_E,(_ZN40_INTERNAL_9124a595_4_k_cu_abf19448_260954cuda3std3__45__cpo6cbeginE - _ZN40_INTERNAL_9124a595_4_k_cu_abf19448_260954cute1_E)
_ZN40_INTERNAL_9124a595_4_k_cu_abf19448_260954cute1_E:
	.zero		1
	.type		_ZN40_INTERNAL_9124a595_4_k_cu_abf19448_260954cuda3std3__45__cpo6cbeginE,@object
	.size		_ZN40_INTERNAL_9124a595_4_k_cu_abf19448_260954cuda3std3__45__cpo6cbeginE,(_ZN40_INTERNAL_9124a595_4_k_cu_abf19448_260954cuda3std3__48in_placeE - _ZN40_INTERNAL_9124a595_4_k_cu_abf19448_260954cuda3std3__45__cpo6cbeginE)
_ZN40_INTERNAL_9124a595_4_k_cu_abf19448_260954cuda3std3__45__cpo6cbeginE:
	.zero		1
	.type		_ZN40_INTERNAL_9124a595_4_k_cu_abf19448_260954cuda3std3__48in_placeE,@object
	.size		_ZN40_INTERNAL_9124a595_4_k_cu_abf19448_260954cuda3std3__48in_placeE,(_ZN40_INTERNAL_9124a595_4_k_cu_abf19448_260954cuda3std6ranges3__45__cpo9iter_moveE - _ZN40_INTERNAL_9124a595_4_k_cu_abf19448_260954cuda3std3__48in_placeE)
_ZN40_INTERNAL_9124a595_4_k_cu_abf19448_260954cuda3std3__48in_placeE:
	.zero		1
	.type		_ZN40_INTERNAL_9124a595_4_k_cu_abf19448_260954cuda3std6ranges3__45__cpo9iter_moveE,@object
	.size		_ZN40_INTERNAL_9124a595_4_k_cu_abf19448_260954cuda3std6ranges3__45__cpo9iter_moveE,(_ZN40_INTERNAL_9124a595_4_k_cu_abf19448_260954cuda3std3__45__cpo5beginE - _ZN40_INTERNAL_9124a595_4_k_cu_abf19448_260954cuda3std6ranges3__45__cpo9iter_moveE)
_ZN40_INTERNAL_9124a595_4_k_cu_abf19448_260954cuda3std6ranges3__45__cpo9iter_moveE:
	.zero		1
	.type		_ZN40_INTERNAL_9124a595_4_k_cu_abf19448_260954cuda3std3__45__cpo5beginE,@object
	.size		_ZN40_INTERNAL_9124a595_4_k_cu_abf19448_260954cuda3std3__45__cpo5beginE,(_ZN40_INTERNAL_9124a595_4_k_cu_abf19448_260954cuda3std3__442_GLOBAL__N__9124a595_4_k_cu_abf19448_260956ignoreE - _ZN40_INTERNAL_9124a595_4_k_cu_abf19448_260954cuda3std3__45__cpo5beginE)
_ZN40_INTERNAL_9124a595_4_k_cu_abf19448_260954cuda3std3__45__cpo5beginE:
	.zero		1
	.type		_ZN40_INTERNAL_9124a595_4_k_cu_abf19448_260954cuda3std3__442_GLOBAL__N__9124a595_4_k_cu_abf19448_260956ignoreE,@object
	.size		_ZN40_INTERNAL_9124a595_4_k_cu_abf19448_260954cuda3std3__442_GLOBAL__N__9124a595_4_k_cu_abf19448_260956ignoreE,(_ZN40_INTERNAL_9124a595_4_k_cu_abf19448_260954cute7productE - _ZN40_INTERNAL_9124a595_4_k_cu_abf19448_260954cuda3std3__442_GLOBAL__N__9124a595_4_k_cu_abf19448_260956ignoreE)
_ZN40_INTERNAL_9124a595_4_k_cu_abf19448_260954cuda3std3__442_GLOBAL__N__9124a595_4_k_cu_abf19448_260956ignoreE:
	.zero		1
	.type		_ZN40_INTERNAL_9124a595_4_k_cu_abf19448_260954cute7productE,@object
	.size		_ZN40_INTERNAL_9124a595_4_k_cu_abf19448_260954cute7productE,(_ZN40_INTERNAL_9124a595_4_k_cu_abf19448_260954cuda3std3__45__cpo3endE - _ZN40_INTERNAL_9124a595_4_k_cu_abf19448_260954cute7productE)
_ZN40_INTERNAL_9124a595_4_k_cu_abf19448_260954cute7productE:
	.zero		1
	.type		_ZN40_INTERNAL_9124a595_4_k_cu_abf19448_260954cuda3std3__45__cpo3endE,@object
	.size		_ZN40_INTERNAL_9124a595_4_k_cu_abf19448_260954cuda3std3__45__cpo3endE,(_ZN40_INTERNAL_9124a595_4_k_cu_abf19448_260954cuda3std3__419piecewise_constructE - _ZN40_INTERNAL_9124a595_4_k_cu_abf19448_260954cuda3std3__45__cpo3endE)
_ZN40_INTERNAL_9124a595_4_k_cu_abf19448_260954cuda3std3__45__cpo3endE:
	.zero		1
	.type		_ZN40_INTERNAL_9124a595_4_k_cu_abf19448_260954cuda3std3__419piecewise_constructE,@object
	.size		_ZN40_INTERNAL_9124a595_4_k_cu_abf19448_260954cuda3std3__419piecewise_constructE,(_ZN40_INTERNAL_9124a595_4_k_cu_abf19448_260954cuda3std3__45__cpo4cendE - _ZN40_INTERNAL_9124a595_4_k_cu_abf19448_260954cuda3std3__419piecewise_constructE)
_ZN40_INTERNAL_9124a595_4_k_cu_abf19448_260954cuda3std3__419piecewise_constructE:
	.zero		1
	.type		_ZN40_INTERNAL_9124a595_4_k_cu_abf19448_260954cuda3std3__45__cpo4cendE,@object
	.size		_ZN40_INTERNAL_9124a595_4_k_cu_abf19448_260954cuda3std3__45__cpo4cendE,(_ZN40_INTERNAL_9124a595_4_k_cu_abf19448_260954cuda3std6ranges3__45__cpo4swapE - _ZN40_INTERNAL_9124a595_4_k_cu_abf19448_260954cuda3std3__45__cpo4cendE)
_ZN40_INTERNAL_9124a595_4_k_cu_abf19448_260954cuda3std3__45__cpo4cendE:
	.zero		1
	.type		_ZN40_INTERNAL_9124a595_4_k_cu_abf19448_260954cuda3std6ranges3__45__cpo4swapE,@object
	.size		_ZN40_INTERNAL_9124a595_4_k_cu_abf19448_260954cuda3std6ranges3__45__cpo4swapE,(.L_9 - _ZN40_INTERNAL_9124a595_4_k_cu_abf19448_260954cuda3std6ranges3__45__cpo4swapE)
_ZN40_INTERNAL_9124a595_4_k_cu_abf19448_260954cuda3std6ranges3__45__cpo4swapE:
	.zero		1
.L_9:


//--------------------- .nv.constant0._ZN7cutlass13device_kernelINS_4gemm6kernel13GemmUniversalIN4cute5tupleIJiiiiEEENS1_10collective13CollectiveMmaINS1_39MainloopSm90TmaGmmaRmemAWarpSpecializedILi14ENS5_IJNS4_1CILi1EEESB_SB_EEENS1_32KernelTmaWarpSpecializedPingpongEEENS5_IJNSA_ILi64EEESF_NSA_ILi32EEEEEENS_10tfloat32_tENS5_IJSB_llEEESI_NS5_IJlSB_lEEENS4_8TiledMMAINS4_8MMA_AtomIJNS4_4SM904GMMA29MMA_64x64x8_F32TF32TF32_RS_TNILNSO_7ScaleInE1ELSQ_1EEEEEENS4_6LayoutISC_NS5_IJNSA_ILi0EEESU_SU_EEEEENS5_IJNS4_10UnderscoreESX_SX_EEEEENS4_13SM90_TMA_LOADENS4_14ComposedLayoutINS4_7SwizzleILi1ELi4ELi3EEENS4_18smem_ptr_flag_bitsILi32EEENST_INS5_IJNSA_ILi8EEES16_EEENS5_IJSB_S16_EEEEEEENS4_9Copy_AtomIJNS4_39AutoVectorizingCopyWithAssumedAlignmentILi128EEESI_EEENS4_8identityES10_NS11_INS12_ILi3ELi4ELi3EEES15_NST_INS5_IJS16_SG_EEENS5_IJSG_SB_EEEEEEEvS1F_EENS_8epilogue10collective6detail29Sm90TmaWarpSpecializedAdapterINS1N_15DefaultEpilogueISI_SK_SK_NS1M_6thread17LinearCombinationISI_Li1EffLNS1R_9ScaleType4KindE0ELNS_15FloatRoundStyleE2ESI_EENS1_15EpilogueDefaultEEEEEvvEEEEvNT_6ParamsE --------------------------
	.section	.nv.constant0._ZN7cutlass13device_kernelINS_4gemm6kernel13GemmUniversalIN4cute5tupleIJiiiiEEENS1_10collective13CollectiveMmaINS1_39MainloopSm90TmaGmmaRmemAWarpSpecializedILi14ENS5_IJNS4_1CILi1EEESB_SB_EEENS1_32KernelTmaWarpSpecializedPingpongEEENS5_IJNSA_ILi64EEESF_NSA_ILi32EEEEEENS_10tfloat32_tENS5_IJSB_llEEESI_NS5_IJlSB_lEEENS4_8TiledMMAINS4_8MMA_AtomIJNS4_4SM904GMMA29MMA_64x64x8_F32TF32TF32_RS_TNILNSO_7ScaleInE1ELSQ_1EEEEEENS4_6LayoutISC_NS5_IJNSA_ILi0EEESU_SU_EEEEENS5_IJNS4_10UnderscoreESX_SX_EEEEENS4_13SM90_TMA_LOADENS4_14ComposedLayoutINS4_7SwizzleILi1ELi4ELi3EEENS4_18smem_ptr_flag_bitsILi32EEENST_INS5_IJNSA_ILi8EEES16_EEENS5_IJSB_S16_EEEEEEENS4_9Copy_AtomIJNS4_39AutoVectorizingCopyWithAssumedAlignmentILi128EEESI_EEENS4_8identityES10_NS11_INS12_ILi3ELi4ELi3EEES15_NST_INS5_IJS16_SG_EEENS5_IJSG_SB_EEEEEEEvS1F_EENS_8epilogue10collective6detail29Sm90TmaWarpSpecializedAdapterINS1N_15DefaultEpilogueISI_SK_SK_NS1M_6thread17LinearCombinationISI_Li1EffLNS1R_9ScaleType4KindE0ELNS_15FloatRoundStyleE2ESI_EENS1_15EpilogueDefaultEEEEEvvEEEEvNT_6ParamsE,"a",@progbits
	.sectionflags	@""
	.align	4
.nv.constant0._ZN7cutlass13device_kernelINS_4gemm6kernel13GemmUniversalIN4cute5tupleIJiiiiEEENS1_10collective13CollectiveMmaINS1_39MainloopSm90TmaGmmaRmemAWarpSpecializedILi14ENS5_IJNS4_1CILi1EEESB_SB_EEENS1_32KernelTmaWarpSpecializedPingpongEEENS5_IJNSA_ILi64EEESF_NSA_ILi32EEEEEENS_10tfloat32_tENS5_IJSB_llEEESI_NS5_IJlSB_lEEENS4_8TiledMMAINS4_8MMA_AtomIJNS4_4SM904GMMA29MMA_64x64x8_F32TF32TF32_RS_TNILNSO_7ScaleInE1ELSQ_1EEEEEENS4_6LayoutISC_NS5_IJNSA_ILi0EEESU_SU_EEEEENS5_IJNS4_10UnderscoreESX_SX_EEEEENS4_13SM90_TMA_LOADENS4_14ComposedLayoutINS4_7SwizzleILi1ELi4ELi3EEENS4_18smem_ptr_flag_bitsILi32EEENST_INS5_IJNSA_ILi8EEES16_EEENS5_IJSB_S16_EEEEEEENS4_9Copy_AtomIJNS4_39AutoVectorizingCopyWithAssumedAlignmentILi128EEESI_EEENS4_8identityES10_NS11_INS12_ILi3ELi4ELi3EEES15_NST_INS5_IJS16_SG_EEENS5_IJSG_SB_EEEEEEEvS1F_EENS_8epilogue10collective6detail29Sm90TmaWarpSpecializedAdapterINS1N_15DefaultEpilogueISI_SK_SK_NS1M_6thread17LinearCombinationISI_Li1EffLNS1R_9ScaleType4KindE0ELNS_15FloatRoundStyleE2ESI_EENS1_15EpilogueDefaultEEEEEvvEEEEvNT_6ParamsE:
	.zero		1664


//--------------------- SYMBOLS --------------------------

	.type		.nv.reservedSmem.offset0,@object
	.size		.nv.reservedSmem.offset0,0x4
	.type		__assertfail,@function
